//
// Generated by NVIDIA NVVM Compiler
//
// Compiler Build ID: CL-36424714
// Cuda compilation tools, release 13.0, V13.0.88
// Based on NVVM 20.0.0
//

.version 9.0
.target sm_100
.address_size 64

	// .globl	compute_systemG_kernel

.visible .entry compute_systemG_kernel(
	.param .u64 .ptr .align 1 compute_systemG_kernel_param_0,
	.param .u64 .ptr .align 1 compute_systemG_kernel_param_1,
	.param .u64 .ptr .align 1 compute_systemG_kernel_param_2,
	.param .u64 .ptr .align 1 compute_systemG_kernel_param_3,
	.param .u64 .ptr .align 1 compute_systemG_kernel_param_4,
	.param .u64 compute_systemG_kernel_param_5,
	.param .u64 .ptr .align 1 compute_systemG_kernel_param_6,
	.param .f32 compute_systemG_kernel_param_7,
	.param .u64 .ptr .align 1 compute_systemG_kernel_param_8,
	.param .u64 .ptr .align 1 compute_systemG_kernel_param_9,
	.param .f32 compute_systemG_kernel_param_10,
	.param .u64 .ptr .align 1 compute_systemG_kernel_param_11,
	.param .u64 .ptr .align 1 compute_systemG_kernel_param_12
)
{
	.reg .pred 	%p<213>;
	.reg .b16 	%rs<2>;
	.reg .b32 	%r<211>;
	.reg .b32 	%f<1102>;
	.reg .b64 	%rd<123>;

	ld.param.u64 	%rd9, [compute_systemG_kernel_param_0];
	ld.param.u64 	%rd10, [compute_systemG_kernel_param_1];
	ld.param.u64 	%rd11, [compute_systemG_kernel_param_2];
	ld.param.u64 	%rd12, [compute_systemG_kernel_param_3];
	ld.param.u64 	%rd16, [compute_systemG_kernel_param_4];
	ld.param.u64 	%rd17, [compute_systemG_kernel_param_5];
	ld.param.u64 	%rd18, [compute_systemG_kernel_param_6];
	ld.param.f32 	%f152, [compute_systemG_kernel_param_7];
	ld.param.u64 	%rd13, [compute_systemG_kernel_param_8];
	ld.param.u64 	%rd14, [compute_systemG_kernel_param_9];
	ld.param.f32 	%f153, [compute_systemG_kernel_param_10];
	ld.param.u64 	%rd15, [compute_systemG_kernel_param_11];
	cvta.to.global.u64 	%rd1, %rd16;
	cvta.to.global.u64 	%rd19, %rd18;
	mov.u32 	%r46, %ntid.x;
	mov.u32 	%r47, %ctaid.x;
	mov.u32 	%r48, %tid.x;
	mad.lo.s32 	%r49, %r46, %r47, %r48;
	cvt.u64.u32 	%rd2, %r49;
	ld.global.u32 	%r1, [%rd19];
	ld.global.u32 	%r2, [%rd19+4];
	ld.global.u32 	%r3, [%rd19+8];
	mul.lo.s32 	%r50, %r2, %r1;
	mul.lo.s32 	%r51, %r50, %r3;
	cvt.s64.s32 	%rd3, %r51;
	setp.le.s64 	%p9, %rd17, %rd2;
	@%p9 bra 	$L__BB0_98;
	cvta.to.global.u64 	%rd20, %rd15;
	cvta.to.global.u64 	%rd21, %rd13;
	cvta.to.global.u64 	%rd22, %rd14;
	cvta.to.global.u64 	%rd23, %rd9;
	cvta.to.global.u64 	%rd24, %rd10;
	cvta.to.global.u64 	%rd25, %rd12;
	cvta.to.global.u64 	%rd26, %rd11;
	shl.b64 	%rd27, %rd2, 1;
	add.s64 	%rd28, %rd20, %rd27;
	ld.global.u16 	%rs1, [%rd28];
	ld.global.f32 	%f1, [%rd21];
	ld.global.f32 	%f2, [%rd22];
	mul.lo.s64 	%rd29, %rd2, 12;
	add.s64 	%rd30, %rd23, %rd29;
	ld.global.f32 	%f3, [%rd30];
	ld.global.f32 	%f4, [%rd30+4];
	ld.global.f32 	%f5, [%rd30+8];
	add.s64 	%rd31, %rd24, %rd29;
	ld.global.f32 	%f6, [%rd31];
	ld.global.f32 	%f7, [%rd31+4];
	ld.global.f32 	%f8, [%rd31+8];
	ld.global.f32 	%f9, [%rd25];
	ld.global.f32 	%f10, [%rd25+4];
	ld.global.f32 	%f11, [%rd25+8];
	ld.global.f32 	%f12, [%rd26];
	ld.global.f32 	%f13, [%rd26+4];
	ld.global.f32 	%f14, [%rd26+8];
	sub.f32 	%f15, %f6, %f3;
	sub.f32 	%f16, %f7, %f4;
	sub.f32 	%f17, %f8, %f5;
	sub.f32 	%f154, %f12, %f9;
	sub.f32 	%f155, %f13, %f10;
	sub.f32 	%f156, %f14, %f11;
	cvt.rn.f32.s32 	%f157, %r1;
	fma.rn.f32 	%f158, %f9, %f157, %f12;
	cvt.rn.f32.s32 	%f159, %r2;
	fma.rn.f32 	%f160, %f10, %f159, %f13;
	cvt.rn.f32.s32 	%f161, %r3;
	fma.rn.f32 	%f162, %f11, %f161, %f14;
	rcp.rn.f32 	%f163, %f15;
	rcp.rn.f32 	%f164, %f16;
	rcp.rn.f32 	%f165, %f17;
	setp.ltu.f32 	%p11, %f163, 0f00000000;
	selp.f32 	%f166, %f158, %f154, %p11;
	selp.f32 	%f167, %f154, %f158, %p11;
	sub.f32 	%f168, %f166, %f3;
	mul.f32 	%f18, %f163, %f168;
	sub.f32 	%f169, %f167, %f3;
	mul.f32 	%f19, %f163, %f169;
	setp.ltu.f32 	%p12, %f164, 0f00000000;
	selp.f32 	%f170, %f160, %f155, %p12;
	selp.f32 	%f171, %f155, %f160, %p12;
	sub.f32 	%f172, %f171, %f4;
	mul.f32 	%f20, %f164, %f172;
	sub.f32 	%f173, %f170, %f4;
	mul.f32 	%f21, %f164, %f173;
	setp.gt.f32 	%p13, %f21, %f18;
	selp.f32 	%f22, %f21, %f18, %p13;
	setp.lt.f32 	%p14, %f20, %f19;
	selp.f32 	%f23, %f20, %f19, %p14;
	setp.ltu.f32 	%p15, %f165, 0f00000000;
	selp.f32 	%f174, %f162, %f156, %p15;
	selp.f32 	%f175, %f156, %f162, %p15;
	sub.f32 	%f176, %f175, %f5;
	mul.f32 	%f24, %f165, %f176;
	sub.f32 	%f177, %f174, %f5;
	mul.f32 	%f25, %f165, %f177;
	setp.gt.f32 	%p16, %f22, %f24;
	mov.pred 	%p212, 0;
	@%p16 bra 	$L__BB0_3;
	setp.leu.f32 	%p17, %f21, %f19;
	setp.leu.f32 	%p18, %f18, %f20;
	setp.leu.f32 	%p19, %f25, %f23;
	and.pred  	%p20, %p19, %p18;
	and.pred  	%p212, %p20, %p17;
$L__BB0_3:
	setp.gt.f32 	%p21, %f25, %f22;
	selp.f32 	%f26, %f25, %f22, %p21;
	setp.lt.f32 	%p22, %f24, %f23;
	selp.f32 	%f27, %f24, %f23, %p22;
	not.pred 	%p23, %p212;
	@%p23 bra 	$L__BB0_98;
	mul.f32 	%f178, %f15, %f15;
	mul.f32 	%f179, %f16, %f16;
	mul.f32 	%f180, %f17, %f17;
	add.f32 	%f181, %f178, %f179;
	add.f32 	%f182, %f181, %f180;
	div.rn.f32 	%f28, %f178, %f182;
	div.rn.f32 	%f29, %f179, %f182;
	div.rn.f32 	%f30, %f180, %f182;
	setp.ltu.f32 	%p24, %f29, %f28;
	setp.ltu.f32 	%p25, %f29, %f30;
	or.pred  	%p3, %p24, %p25;
	setp.ge.f32 	%p26, %f30, %f28;
	setp.ge.f32 	%p27, %f30, %f29;
	and.pred  	%p4, %p26, %p27;
	sqrt.rn.f32 	%f183, %f182;
	div.rn.f32 	%f31, %f15, %f183;
	div.rn.f32 	%f32, %f16, %f183;
	div.rn.f32 	%f33, %f17, %f183;
	add.f32 	%f184, %f3, %f6;
	mul.f32 	%f34, %f184, 0f3F000000;
	add.f32 	%f185, %f4, %f7;
	mul.f32 	%f35, %f185, 0f3F000000;
	add.f32 	%f186, %f5, %f8;
	mul.f32 	%f36, %f186, 0f3F000000;
	not.pred 	%p28, %p4;
	and.pred  	%p29, %p3, %p28;
	not.pred 	%p30, %p29;
	@%p30 bra 	$L__BB0_35;
	sqrt.rn.f32 	%f187, %f28;
	div.rn.f32 	%f37, %f9, %f187;
	fma.rn.f32 	%f188, %f15, %f26, %f3;
	sub.f32 	%f189, %f188, %f12;
	div.rn.f32 	%f190, %f189, %f9;
	fma.rn.f32 	%f191, %f15, %f27, %f3;
	sub.f32 	%f192, %f191, %f12;
	div.rn.f32 	%f193, %f192, %f9;
	setp.gt.f32 	%p31, %f190, %f193;
	selp.f32 	%f194, %f193, %f190, %p31;
	selp.f32 	%f195, %f190, %f193, %p31;
	cvt.rmi.f32.f32 	%f196, %f194;
	cvt.rzi.s32.f32 	%r52, %f196;
	cvt.rpi.f32.f32 	%f197, %f195;
	cvt.rzi.s32.f32 	%r53, %f197;
	sub.f32 	%f198, %f3, %f12;
	div.rn.f32 	%f199, %f198, %f9;
	sub.f32 	%f200, %f6, %f12;
	div.rn.f32 	%f201, %f200, %f9;
	setp.gt.f32 	%p32, %f199, %f201;
	selp.f32 	%f202, %f201, %f199, %p32;
	selp.f32 	%f203, %f199, %f201, %p32;
	cvt.rmi.f32.f32 	%f204, %f202;
	cvt.rzi.s32.f32 	%r54, %f204;
	max.s32 	%r55, %r52, %r54;
	cvt.rpi.f32.f32 	%f205, %f203;
	cvt.rzi.s32.f32 	%r56, %f205;
	min.s32 	%r57, %r53, %r56;
	cvt.rn.f32.s16 	%f206, %rs1;
	mul.f32 	%f38, %f152, %f206;
	mul.f32 	%f207, %f153, %f1;
	sub.f32 	%f208, %f38, %f207;
	fma.rn.f32 	%f209, %f208, %f31, %f34;
	sub.f32 	%f210, %f209, %f12;
	div.rn.f32 	%f211, %f210, %f9;
	add.f32 	%f212, %f38, %f207;
	fma.rn.f32 	%f213, %f212, %f31, %f34;
	sub.f32 	%f214, %f213, %f12;
	div.rn.f32 	%f215, %f214, %f9;
	setp.gt.f32 	%p33, %f211, %f215;
	selp.f32 	%f216, %f215, %f211, %p33;
	selp.f32 	%f217, %f211, %f215, %p33;
	cvt.rmi.f32.f32 	%f218, %f216;
	cvt.rzi.s32.f32 	%r58, %f218;
	cvt.rpi.f32.f32 	%f219, %f217;
	cvt.rzi.s32.f32 	%r59, %f219;
	max.s32 	%r60, %r58, %r55;
	min.s32 	%r61, %r59, %r57;
	max.s32 	%r205, %r60, 0;
	min.s32 	%r5, %r61, %r1;
	setp.ge.s32 	%p34, %r205, %r5;
	@%p34 bra 	$L__BB0_35;
	add.f32 	%f220, %f38, %f2;
	fma.rn.f32 	%f39, %f220, %f31, %f34;
	fma.rn.f32 	%f40, %f220, %f32, %f35;
	fma.rn.f32 	%f41, %f220, %f33, %f36;
	mul.f32 	%f42, %f152, 0f3F000000;
	mul.lo.s64 	%rd4, %rd3, %rd2;
	mul.lo.s32 	%r6, %r3, %r2;
	sub.s32 	%r204, %r205, %r5;
	mul.lo.s32 	%r203, %r6, %r205;
$L__BB0_7:
	cvt.rn.f32.u32 	%f222, %r205;
	fma.rn.f32 	%f223, %f9, %f222, %f12;
	sub.f32 	%f224, %f223, %f3;
	mul.f32 	%f225, %f16, %f224;
	div.rn.f32 	%f226, %f225, %f15;
	add.f32 	%f43, %f4, %f226;
	fma.rn.f32 	%f227, %f10, %f222, %f13;
	sub.f32 	%f228, %f227, %f3;
	mul.f32 	%f229, %f17, %f228;
	div.rn.f32 	%f230, %f229, %f15;
	add.f32 	%f44, %f5, %f230;
	sub.f32 	%f231, %f43, %f13;
	div.rn.f32 	%f232, %f231, %f10;
	cvt.rmi.f32.f32 	%f233, %f232;
	cvt.rzi.s32.f32 	%r12, %f233;
	add.s32 	%r13, %r12, 1;
	sub.f32 	%f234, %f44, %f14;
	div.rn.f32 	%f235, %f234, %f11;
	cvt.rmi.f32.f32 	%f236, %f235;
	cvt.rzi.s32.f32 	%r14, %f236;
	add.s32 	%r15, %r14, 1;
	cvt.rn.f32.s32 	%f237, %r12;
	fma.rn.f32 	%f238, %f10, %f237, %f13;
	sub.f32 	%f239, %f43, %f238;
	div.rn.f32 	%f45, %f239, %f10;
	cvt.rn.f32.s32 	%f240, %r14;
	fma.rn.f32 	%f241, %f11, %f240, %f14;
	sub.f32 	%f242, %f44, %f241;
	div.rn.f32 	%f46, %f242, %f11;
	sub.f32 	%f47, %f39, %f223;
	setp.eq.f32 	%p35, %f47, 0f3F800000;
	mov.f32 	%f1087, 0f3F800000;
	@%p35 bra 	$L__BB0_12;
	abs.f32 	%f243, %f47;
	setp.num.f32 	%p36, %f243, %f243;
	@%p36 bra 	$L__BB0_10;
	mov.f32 	%f301, 0f40000000;
	add.rn.f32 	%f1087, %f47, %f301;
	bra.uni 	$L__BB0_12;
$L__BB0_10:
	abs.f32 	%f244, %f47;
	setp.lt.f32 	%p37, %f244, 0f00800000;
	mul.f32 	%f246, %f244, 0f4B800000;
	selp.f32 	%f247, %f246, %f244, %p37;
	mov.b32 	%r62, %f247;
	add.s32 	%r63, %r62, -1060439283;
	and.b32  	%r64, %r63, -8388608;
	sub.s32 	%r65, %r62, %r64;
	mov.b32 	%f248, %r65;
	cvt.rn.f32.s32 	%f249, %r64;
	selp.f32 	%f250, 0fC1C00000, 0f00000000, %p37;
	fma.rn.f32 	%f251, %f249, 0f34000000, %f250;
	add.f32 	%f252, %f248, 0fBF800000;
	add.f32 	%f253, %f248, 0f3F800000;
	rcp.approx.ftz.f32 	%f254, %f253;
	add.f32 	%f255, %f252, %f252;
	mul.f32 	%f256, %f255, %f254;
	mul.f32 	%f257, %f256, %f256;
	neg.f32 	%f258, %f256;
	sub.f32 	%f259, %f252, %f256;
	add.f32 	%f260, %f259, %f259;
	fma.rn.f32 	%f261, %f258, %f252, %f260;
	mul.rn.f32 	%f262, %f254, %f261;
	fma.rn.f32 	%f263, %f257, 0f3A2C32E4, 0f3B52E7DB;
	fma.rn.f32 	%f264, %f263, %f257, 0f3C93BB73;
	fma.rn.f32 	%f265, %f264, %f257, 0f3DF6384F;
	mul.rn.f32 	%f266, %f265, %f257;
	fma.rn.f32 	%f267, %f256, 0f3FB8AA3B, %f251;
	mul.f32 	%f268, %f266, 0f40400000;
	sub.f32 	%f269, %f251, %f267;
	fma.rn.f32 	%f270, %f256, 0f3FB8AA3B, %f269;
	fma.rn.f32 	%f271, %f262, 0f3FB8AA3B, %f270;
	fma.rn.f32 	%f272, %f256, 0f32A55E34, %f271;
	fma.rn.f32 	%f273, %f268, %f262, %f272;
	fma.rn.f32 	%f274, %f266, %f256, %f273;
	add.rn.f32 	%f275, %f267, %f274;
	mov.f32 	%f276, 0f40000000;
	mul.rn.f32 	%f277, %f275, %f276;
	cvt.rni.f32.f32 	%f278, %f277;
	sub.f32 	%f279, %f277, %f278;
	neg.f32 	%f280, %f277;
	fma.rn.f32 	%f281, %f275, 0f40000000, %f280;
	neg.f32 	%f282, %f267;
	add.rn.f32 	%f283, %f275, %f282;
	neg.f32 	%f284, %f283;
	add.rn.f32 	%f285, %f274, %f284;
	fma.rn.f32 	%f286, %f285, 0f40000000, %f281;
	add.f32 	%f287, %f279, %f286;
	setp.gt.f32 	%p38, %f278, 0f00000000;
	selp.b32 	%r66, 0, -2097152000, %p38;
	setp.neu.f32 	%p39, %f47, 0f00000000;
	setp.neu.f32 	%p40, %f244, 0f7F800000;
	setp.lt.f32 	%p41, %f277, 0f00000000;
	selp.f32 	%f288, 0f00000000, 0f7F800000, %p41;
	abs.f32 	%f289, %f277;
	setp.gt.f32 	%p42, %f289, 0f43180000;
	cvt.rzi.s32.f32 	%r67, %f278;
	shl.b32 	%r68, %r67, 23;
	sub.s32 	%r69, %r68, %r66;
	mov.b32 	%f290, %r69;
	add.s32 	%r70, %r66, 2130706432;
	mov.b32 	%f291, %r70;
	fma.rn.f32 	%f292, %f287, 0f391FCB8E, 0f3AAF85ED;
	fma.rn.f32 	%f293, %f292, %f287, 0f3C1D9856;
	fma.rn.f32 	%f294, %f293, %f287, 0f3D6357BB;
	fma.rn.f32 	%f295, %f294, %f287, 0f3E75FDEC;
	fma.rn.f32 	%f296, %f295, %f287, 0f3F317218;
	fma.rn.f32 	%f297, %f296, %f287, 0f3F800000;
	mul.f32 	%f298, %f297, %f291;
	mul.f32 	%f299, %f298, %f290;
	selp.f32 	%f1087, %f288, %f299, %p42;
	and.pred  	%p43, %p39, %p40;
	@%p43 bra 	$L__BB0_12;
	add.f32 	%f300, %f47, %f47;
	mov.b32 	%r71, %f300;
	and.b32  	%r72, %r71, 2147483647;
	mov.b32 	%f1087, %r72;
$L__BB0_12:
	sub.f32 	%f52, %f40, %f43;
	setp.eq.f32 	%p44, %f52, 0f3F800000;
	mov.f32 	%f1088, 0f3F800000;
	@%p44 bra 	$L__BB0_17;
	abs.f32 	%f303, %f52;
	setp.num.f32 	%p45, %f303, %f303;
	@%p45 bra 	$L__BB0_15;
	mov.f32 	%f361, 0f40000000;
	add.rn.f32 	%f1088, %f52, %f361;
	bra.uni 	$L__BB0_17;
$L__BB0_15:
	abs.f32 	%f304, %f52;
	setp.lt.f32 	%p46, %f304, 0f00800000;
	mul.f32 	%f306, %f304, 0f4B800000;
	selp.f32 	%f307, %f306, %f304, %p46;
	mov.b32 	%r73, %f307;
	add.s32 	%r74, %r73, -1060439283;
	and.b32  	%r75, %r74, -8388608;
	sub.s32 	%r76, %r73, %r75;
	mov.b32 	%f308, %r76;
	cvt.rn.f32.s32 	%f309, %r75;
	selp.f32 	%f310, 0fC1C00000, 0f00000000, %p46;
	fma.rn.f32 	%f311, %f309, 0f34000000, %f310;
	add.f32 	%f312, %f308, 0fBF800000;
	add.f32 	%f313, %f308, 0f3F800000;
	rcp.approx.ftz.f32 	%f314, %f313;
	add.f32 	%f315, %f312, %f312;
	mul.f32 	%f316, %f315, %f314;
	mul.f32 	%f317, %f316, %f316;
	neg.f32 	%f318, %f316;
	sub.f32 	%f319, %f312, %f316;
	add.f32 	%f320, %f319, %f319;
	fma.rn.f32 	%f321, %f318, %f312, %f320;
	mul.rn.f32 	%f322, %f314, %f321;
	fma.rn.f32 	%f323, %f317, 0f3A2C32E4, 0f3B52E7DB;
	fma.rn.f32 	%f324, %f323, %f317, 0f3C93BB73;
	fma.rn.f32 	%f325, %f324, %f317, 0f3DF6384F;
	mul.rn.f32 	%f326, %f325, %f317;
	fma.rn.f32 	%f327, %f316, 0f3FB8AA3B, %f311;
	mul.f32 	%f328, %f326, 0f40400000;
	sub.f32 	%f329, %f311, %f327;
	fma.rn.f32 	%f330, %f316, 0f3FB8AA3B, %f329;
	fma.rn.f32 	%f331, %f322, 0f3FB8AA3B, %f330;
	fma.rn.f32 	%f332, %f316, 0f32A55E34, %f331;
	fma.rn.f32 	%f333, %f328, %f322, %f332;
	fma.rn.f32 	%f334, %f326, %f316, %f333;
	add.rn.f32 	%f335, %f327, %f334;
	mov.f32 	%f336, 0f40000000;
	mul.rn.f32 	%f337, %f335, %f336;
	cvt.rni.f32.f32 	%f338, %f337;
	sub.f32 	%f339, %f337, %f338;
	neg.f32 	%f340, %f337;
	fma.rn.f32 	%f341, %f335, 0f40000000, %f340;
	neg.f32 	%f342, %f327;
	add.rn.f32 	%f343, %f335, %f342;
	neg.f32 	%f344, %f343;
	add.rn.f32 	%f345, %f334, %f344;
	fma.rn.f32 	%f346, %f345, 0f40000000, %f341;
	add.f32 	%f347, %f339, %f346;
	setp.gt.f32 	%p47, %f338, 0f00000000;
	selp.b32 	%r77, 0, -2097152000, %p47;
	setp.neu.f32 	%p48, %f52, 0f00000000;
	setp.neu.f32 	%p49, %f304, 0f7F800000;
	setp.lt.f32 	%p50, %f337, 0f00000000;
	selp.f32 	%f348, 0f00000000, 0f7F800000, %p50;
	abs.f32 	%f349, %f337;
	setp.gt.f32 	%p51, %f349, 0f43180000;
	cvt.rzi.s32.f32 	%r78, %f338;
	shl.b32 	%r79, %r78, 23;
	sub.s32 	%r80, %r79, %r77;
	mov.b32 	%f350, %r80;
	add.s32 	%r81, %r77, 2130706432;
	mov.b32 	%f351, %r81;
	fma.rn.f32 	%f352, %f347, 0f391FCB8E, 0f3AAF85ED;
	fma.rn.f32 	%f353, %f352, %f347, 0f3C1D9856;
	fma.rn.f32 	%f354, %f353, %f347, 0f3D6357BB;
	fma.rn.f32 	%f355, %f354, %f347, 0f3E75FDEC;
	fma.rn.f32 	%f356, %f355, %f347, 0f3F317218;
	fma.rn.f32 	%f357, %f356, %f347, 0f3F800000;
	mul.f32 	%f358, %f357, %f351;
	mul.f32 	%f359, %f358, %f350;
	selp.f32 	%f1088, %f348, %f359, %p51;
	and.pred  	%p52, %p48, %p49;
	@%p52 bra 	$L__BB0_17;
	add.f32 	%f360, %f52, %f52;
	mov.b32 	%r82, %f360;
	and.b32  	%r83, %r82, 2147483647;
	mov.b32 	%f1088, %r83;
$L__BB0_17:
	add.f32 	%f57, %f1087, %f1088;
	sub.f32 	%f58, %f41, %f44;
	setp.eq.f32 	%p53, %f58, 0f3F800000;
	mov.f32 	%f1089, 0f3F800000;
	@%p53 bra 	$L__BB0_22;
	abs.f32 	%f363, %f58;
	setp.num.f32 	%p54, %f363, %f363;
	@%p54 bra 	$L__BB0_20;
	mov.f32 	%f421, 0f40000000;
	add.rn.f32 	%f1089, %f58, %f421;
	bra.uni 	$L__BB0_22;
$L__BB0_20:
	abs.f32 	%f364, %f58;
	setp.lt.f32 	%p55, %f364, 0f00800000;
	mul.f32 	%f366, %f364, 0f4B800000;
	selp.f32 	%f367, %f366, %f364, %p55;
	mov.b32 	%r84, %f367;
	add.s32 	%r85, %r84, -1060439283;
	and.b32  	%r86, %r85, -8388608;
	sub.s32 	%r87, %r84, %r86;
	mov.b32 	%f368, %r87;
	cvt.rn.f32.s32 	%f369, %r86;
	selp.f32 	%f370, 0fC1C00000, 0f00000000, %p55;
	fma.rn.f32 	%f371, %f369, 0f34000000, %f370;
	add.f32 	%f372, %f368, 0fBF800000;
	add.f32 	%f373, %f368, 0f3F800000;
	rcp.approx.ftz.f32 	%f374, %f373;
	add.f32 	%f375, %f372, %f372;
	mul.f32 	%f376, %f375, %f374;
	mul.f32 	%f377, %f376, %f376;
	neg.f32 	%f378, %f376;
	sub.f32 	%f379, %f372, %f376;
	add.f32 	%f380, %f379, %f379;
	fma.rn.f32 	%f381, %f378, %f372, %f380;
	mul.rn.f32 	%f382, %f374, %f381;
	fma.rn.f32 	%f383, %f377, 0f3A2C32E4, 0f3B52E7DB;
	fma.rn.f32 	%f384, %f383, %f377, 0f3C93BB73;
	fma.rn.f32 	%f385, %f384, %f377, 0f3DF6384F;
	mul.rn.f32 	%f386, %f385, %f377;
	fma.rn.f32 	%f387, %f376, 0f3FB8AA3B, %f371;
	mul.f32 	%f388, %f386, 0f40400000;
	sub.f32 	%f389, %f371, %f387;
	fma.rn.f32 	%f390, %f376, 0f3FB8AA3B, %f389;
	fma.rn.f32 	%f391, %f382, 0f3FB8AA3B, %f390;
	fma.rn.f32 	%f392, %f376, 0f32A55E34, %f391;
	fma.rn.f32 	%f393, %f388, %f382, %f392;
	fma.rn.f32 	%f394, %f386, %f376, %f393;
	add.rn.f32 	%f395, %f387, %f394;
	mov.f32 	%f396, 0f40000000;
	mul.rn.f32 	%f397, %f395, %f396;
	cvt.rni.f32.f32 	%f398, %f397;
	sub.f32 	%f399, %f397, %f398;
	neg.f32 	%f400, %f397;
	fma.rn.f32 	%f401, %f395, 0f40000000, %f400;
	neg.f32 	%f402, %f387;
	add.rn.f32 	%f403, %f395, %f402;
	neg.f32 	%f404, %f403;
	add.rn.f32 	%f405, %f394, %f404;
	fma.rn.f32 	%f406, %f405, 0f40000000, %f401;
	add.f32 	%f407, %f399, %f406;
	setp.gt.f32 	%p56, %f398, 0f00000000;
	selp.b32 	%r88, 0, -2097152000, %p56;
	setp.neu.f32 	%p57, %f58, 0f00000000;
	setp.neu.f32 	%p58, %f364, 0f7F800000;
	setp.lt.f32 	%p59, %f397, 0f00000000;
	selp.f32 	%f408, 0f00000000, 0f7F800000, %p59;
	abs.f32 	%f409, %f397;
	setp.gt.f32 	%p60, %f409, 0f43180000;
	cvt.rzi.s32.f32 	%r89, %f398;
	shl.b32 	%r90, %r89, 23;
	sub.s32 	%r91, %r90, %r88;
	mov.b32 	%f410, %r91;
	add.s32 	%r92, %r88, 2130706432;
	mov.b32 	%f411, %r92;
	fma.rn.f32 	%f412, %f407, 0f391FCB8E, 0f3AAF85ED;
	fma.rn.f32 	%f413, %f412, %f407, 0f3C1D9856;
	fma.rn.f32 	%f414, %f413, %f407, 0f3D6357BB;
	fma.rn.f32 	%f415, %f414, %f407, 0f3E75FDEC;
	fma.rn.f32 	%f416, %f415, %f407, 0f3F317218;
	fma.rn.f32 	%f417, %f416, %f407, 0f3F800000;
	mul.f32 	%f418, %f417, %f411;
	mul.f32 	%f419, %f418, %f410;
	selp.f32 	%f1089, %f408, %f419, %p60;
	and.pred  	%p61, %p57, %p58;
	@%p61 bra 	$L__BB0_22;
	add.f32 	%f420, %f58, %f58;
	mov.b32 	%r93, %f420;
	and.b32  	%r94, %r93, 2147483647;
	mov.b32 	%f1089, %r94;
$L__BB0_22:
	add.f32 	%f422, %f57, %f1089;
	sqrt.rn.f32 	%f63, %f422;
	add.f32 	%f423, %f42, %f63;
	mul.f32 	%f424, %f1, 0f3FB504F3;
	div.rn.f32 	%f64, %f423, %f424;
	abs.f32 	%f425, %f64;
	setp.ltu.f32 	%p62, %f425, 0f3F8060FE;
	setp.ge.f32 	%p63, %f425, 0f3F8060FE;
	mul.f32 	%f426, %f64, %f64;
	selp.f32 	%f427, %f425, %f426, %p63;
	selp.f32 	%f428, 0f38EB4C3A, 0f38B1E96A, %p63;
	selp.f32 	%f429, 0fBAAE005B, 0fBA574D20, %p63;
	fma.rn.f32 	%f430, %f428, %f427, %f429;
	selp.f32 	%f431, 0f3C09919F, 0f3BAAD5EA, %p63;
	fma.rn.f32 	%f432, %f430, %f427, %f431;
	selp.f32 	%f433, 0fBD24D99A, 0fBCDC1BE7, %p63;
	fma.rn.f32 	%f434, %f432, %f427, %f433;
	selp.f32 	%f435, 0f3E235519, 0f3DE718AF, %p63;
	fma.rn.f32 	%f436, %f434, %f427, %f435;
	selp.f32 	%f437, 0f3F69B4F9, 0fBEC093AC, %p63;
	fma.rn.f32 	%f438, %f436, %f427, %f437;
	selp.f32 	%f439, 0f3F210A14, 0f3E0375D3, %p63;
	fma.rn.f32 	%f440, %f438, %f427, %f439;
	neg.f32 	%f441, %f427;
	selp.f32 	%f442, %f441, %f64, %p63;
	fma.rn.f32 	%f1090, %f440, %f442, %f442;
	@%p62 bra 	$L__BB0_24;
	ex2.approx.ftz.f32 	%f443, %f1090;
	mov.f32 	%f444, 0f3F800000;
	sub.f32 	%f445, %f444, %f443;
	copysign.f32 	%f1090, %f64, %f445;
$L__BB0_24:
	sub.f32 	%f446, %f63, %f42;
	mul.f32 	%f447, %f1, 0f3FB504F3;
	div.rn.f32 	%f68, %f446, %f447;
	abs.f32 	%f448, %f68;
	setp.ltu.f32 	%p64, %f448, 0f3F8060FE;
	setp.ge.f32 	%p65, %f448, 0f3F8060FE;
	mul.f32 	%f449, %f68, %f68;
	selp.f32 	%f450, %f448, %f449, %p65;
	selp.f32 	%f451, 0f38EB4C3A, 0f38B1E96A, %p65;
	selp.f32 	%f452, 0fBAAE005B, 0fBA574D20, %p65;
	fma.rn.f32 	%f453, %f451, %f450, %f452;
	selp.f32 	%f454, 0f3C09919F, 0f3BAAD5EA, %p65;
	fma.rn.f32 	%f455, %f453, %f450, %f454;
	selp.f32 	%f456, 0fBD24D99A, 0fBCDC1BE7, %p65;
	fma.rn.f32 	%f457, %f455, %f450, %f456;
	selp.f32 	%f458, 0f3E235519, 0f3DE718AF, %p65;
	fma.rn.f32 	%f459, %f457, %f450, %f458;
	selp.f32 	%f460, 0f3F69B4F9, 0fBEC093AC, %p65;
	fma.rn.f32 	%f461, %f459, %f450, %f460;
	selp.f32 	%f462, 0f3F210A14, 0f3E0375D3, %p65;
	fma.rn.f32 	%f463, %f461, %f450, %f462;
	neg.f32 	%f464, %f450;
	selp.f32 	%f465, %f464, %f68, %p65;
	fma.rn.f32 	%f1091, %f463, %f465, %f465;
	@%p64 bra 	$L__BB0_26;
	ex2.approx.ftz.f32 	%f466, %f1091;
	mov.f32 	%f467, 0f3F800000;
	sub.f32 	%f468, %f467, %f466;
	copysign.f32 	%f1091, %f68, %f468;
$L__BB0_26:
	sub.f32 	%f469, %f1090, %f1091;
	mul.f32 	%f72, %f469, 0f3F000000;
	or.b32  	%r95, %r12, %r14;
	setp.ge.s32 	%p66, %r12, %r2;
	setp.lt.s32 	%p67, %r95, 0;
	setp.ge.s32 	%p68, %r14, %r3;
	or.pred  	%p69, %p66, %p68;
	or.pred  	%p70, %p69, %p67;
	@%p70 bra 	$L__BB0_28;
	mul.f32 	%f470, %f37, %f72;
	mov.f32 	%f471, 0f3F800000;
	sub.f32 	%f472, %f471, %f45;
	mul.f32 	%f473, %f472, %f470;
	sub.f32 	%f474, %f471, %f46;
	cvt.s64.s32 	%rd32, %r203;
	add.s64 	%rd33, %rd4, %rd32;
	mul.lo.s32 	%r96, %r12, %r3;
	cvt.s64.s32 	%rd34, %r96;
	cvt.u64.u32 	%rd35, %r14;
	add.s64 	%rd36, %rd33, %rd35;
	add.s64 	%rd37, %rd36, %rd34;
	shl.b64 	%rd38, %rd37, 2;
	add.s64 	%rd39, %rd1, %rd38;
	ld.global.f32 	%f475, [%rd39];
	fma.rn.f32 	%f476, %f474, %f473, %f475;
	st.global.f32 	[%rd39], %f476;
$L__BB0_28:
	setp.ge.s32 	%p71, %r14, %r3;
	setp.lt.s32 	%p72, %r14, 0;
	setp.gt.s32 	%p73, %r12, -2;
	setp.lt.s32 	%p74, %r13, %r2;
	and.pred  	%p5, %p73, %p74;
	not.pred 	%p75, %p5;
	or.pred  	%p76, %p75, %p72;
	or.pred  	%p77, %p76, %p71;
	@%p77 bra 	$L__BB0_30;
	mul.f32 	%f477, %f37, %f72;
	mul.f32 	%f478, %f45, %f477;
	mov.f32 	%f479, 0f3F800000;
	sub.f32 	%f480, %f479, %f46;
	cvt.s64.s32 	%rd40, %r203;
	add.s64 	%rd41, %rd4, %rd40;
	mul.lo.s32 	%r97, %r13, %r3;
	cvt.s64.s32 	%rd42, %r97;
	cvt.u64.u32 	%rd43, %r14;
	add.s64 	%rd44, %rd41, %rd43;
	add.s64 	%rd45, %rd44, %rd42;
	shl.b64 	%rd46, %rd45, 2;
	add.s64 	%rd47, %rd1, %rd46;
	ld.global.f32 	%f481, [%rd47];
	fma.rn.f32 	%f482, %f480, %f478, %f481;
	st.global.f32 	[%rd47], %f482;
$L__BB0_30:
	setp.lt.s32 	%p78, %r14, -1;
	setp.lt.s32 	%p79, %r12, 0;
	setp.ge.s32 	%p80, %r12, %r2;
	or.pred  	%p81, %p79, %p78;
	or.pred  	%p82, %p81, %p80;
	setp.ge.s32 	%p83, %r15, %r3;
	or.pred  	%p84, %p82, %p83;
	@%p84 bra 	$L__BB0_32;
	mul.f32 	%f483, %f37, %f72;
	mov.f32 	%f484, 0f3F800000;
	sub.f32 	%f485, %f484, %f45;
	mul.f32 	%f486, %f485, %f483;
	cvt.s64.s32 	%rd48, %r203;
	add.s64 	%rd49, %rd4, %rd48;
	mul.lo.s32 	%r98, %r12, %r3;
	cvt.s64.s32 	%rd50, %r98;
	add.s64 	%rd51, %rd49, %rd50;
	cvt.u64.u32 	%rd52, %r15;
	add.s64 	%rd53, %rd51, %rd52;
	shl.b64 	%rd54, %rd53, 2;
	add.s64 	%rd55, %rd1, %rd54;
	ld.global.f32 	%f487, [%rd55];
	fma.rn.f32 	%f488, %f46, %f486, %f487;
	st.global.f32 	[%rd55], %f488;
$L__BB0_32:
	or.pred  	%p88, %p75, %p78;
	or.pred  	%p89, %p88, %p83;
	@%p89 bra 	$L__BB0_34;
	mul.f32 	%f489, %f37, %f72;
	mul.f32 	%f490, %f45, %f489;
	cvt.s64.s32 	%rd56, %r203;
	add.s64 	%rd57, %rd4, %rd56;
	mul.lo.s32 	%r99, %r13, %r3;
	cvt.s64.s32 	%rd58, %r99;
	cvt.u64.u32 	%rd59, %r15;
	add.s64 	%rd60, %rd57, %rd59;
	add.s64 	%rd61, %rd60, %rd58;
	shl.b64 	%rd62, %rd61, 2;
	add.s64 	%rd63, %rd1, %rd62;
	ld.global.f32 	%f491, [%rd63];
	fma.rn.f32 	%f492, %f46, %f490, %f491;
	st.global.f32 	[%rd63], %f492;
$L__BB0_34:
	add.s32 	%r205, %r205, 1;
	add.s32 	%r204, %r204, 1;
	setp.ne.s32 	%p90, %r204, 0;
	add.s32 	%r203, %r203, %r6;
	@%p90 bra 	$L__BB0_7;
$L__BB0_35:
	@%p3 bra 	$L__BB0_66;
	sqrt.rn.f32 	%f493, %f29;
	div.rn.f32 	%f73, %f10, %f493;
	fma.rn.f32 	%f494, %f16, %f26, %f4;
	sub.f32 	%f495, %f494, %f13;
	div.rn.f32 	%f496, %f495, %f10;
	fma.rn.f32 	%f497, %f16, %f27, %f4;
	sub.f32 	%f498, %f497, %f13;
	div.rn.f32 	%f499, %f498, %f10;
	setp.gt.f32 	%p91, %f496, %f499;
	selp.f32 	%f500, %f499, %f496, %p91;
	selp.f32 	%f501, %f496, %f499, %p91;
	cvt.rmi.f32.f32 	%f502, %f500;
	cvt.rzi.s32.f32 	%r100, %f502;
	cvt.rpi.f32.f32 	%f503, %f501;
	cvt.rzi.s32.f32 	%r101, %f503;
	sub.f32 	%f504, %f4, %f13;
	div.rn.f32 	%f505, %f504, %f10;
	sub.f32 	%f506, %f7, %f13;
	div.rn.f32 	%f507, %f506, %f10;
	setp.gt.f32 	%p92, %f505, %f507;
	selp.f32 	%f508, %f507, %f505, %p92;
	selp.f32 	%f509, %f505, %f507, %p92;
	cvt.rmi.f32.f32 	%f510, %f508;
	cvt.rzi.s32.f32 	%r102, %f510;
	max.s32 	%r103, %r100, %r102;
	cvt.rpi.f32.f32 	%f511, %f509;
	cvt.rzi.s32.f32 	%r104, %f511;
	min.s32 	%r105, %r101, %r104;
	cvt.rn.f32.s16 	%f512, %rs1;
	mul.f32 	%f74, %f152, %f512;
	mul.f32 	%f513, %f153, %f1;
	sub.f32 	%f514, %f74, %f513;
	fma.rn.f32 	%f515, %f514, %f32, %f35;
	sub.f32 	%f516, %f515, %f13;
	div.rn.f32 	%f517, %f516, %f10;
	add.f32 	%f518, %f74, %f513;
	fma.rn.f32 	%f519, %f518, %f32, %f35;
	sub.f32 	%f520, %f519, %f13;
	div.rn.f32 	%f521, %f520, %f10;
	setp.gt.f32 	%p93, %f517, %f521;
	selp.f32 	%f522, %f521, %f517, %p93;
	selp.f32 	%f523, %f517, %f521, %p93;
	cvt.rmi.f32.f32 	%f524, %f522;
	cvt.rzi.s32.f32 	%r106, %f524;
	cvt.rpi.f32.f32 	%f525, %f523;
	cvt.rzi.s32.f32 	%r107, %f525;
	max.s32 	%r108, %r106, %r103;
	min.s32 	%r109, %r107, %r105;
	max.s32 	%r208, %r108, 0;
	min.s32 	%r20, %r109, %r2;
	setp.ge.s32 	%p94, %r208, %r20;
	@%p94 bra 	$L__BB0_66;
	add.f32 	%f526, %f74, %f2;
	fma.rn.f32 	%f75, %f526, %f31, %f34;
	fma.rn.f32 	%f76, %f526, %f32, %f35;
	fma.rn.f32 	%f77, %f526, %f33, %f36;
	mul.f32 	%f78, %f152, 0f3F000000;
	mul.lo.s32 	%r110, %r2, %r1;
	mul.lo.s32 	%r111, %r110, %r3;
	cvt.s64.s32 	%rd64, %r111;
	mul.lo.s64 	%rd5, %rd64, %rd2;
	mul.lo.s32 	%r21, %r3, %r2;
	sub.s32 	%r207, %r208, %r20;
	mul.lo.s32 	%r206, %r3, %r208;
$L__BB0_38:
	cvt.rn.f32.u32 	%f528, %r208;
	fma.rn.f32 	%f79, %f10, %f528, %f13;
	sub.f32 	%f529, %f79, %f4;
	mul.f32 	%f530, %f15, %f529;
	div.rn.f32 	%f531, %f530, %f16;
	add.f32 	%f532, %f3, %f531;
	mul.f32 	%f533, %f17, %f529;
	div.rn.f32 	%f534, %f533, %f16;
	add.f32 	%f80, %f5, %f534;
	sub.f32 	%f535, %f532, %f12;
	div.rn.f32 	%f536, %f535, %f9;
	cvt.rmi.f32.f32 	%f537, %f536;
	cvt.rzi.s32.f32 	%r27, %f537;
	add.s32 	%r28, %r27, 1;
	sub.f32 	%f538, %f80, %f14;
	div.rn.f32 	%f539, %f538, %f11;
	cvt.rmi.f32.f32 	%f540, %f539;
	cvt.rzi.s32.f32 	%r29, %f540;
	add.s32 	%r30, %r29, 1;
	cvt.rn.f32.s32 	%f541, %r27;
	fma.rn.f32 	%f542, %f9, %f541, %f12;
	sub.f32 	%f543, %f532, %f542;
	div.rn.f32 	%f81, %f543, %f9;
	cvt.rn.f32.s32 	%f544, %r29;
	fma.rn.f32 	%f545, %f11, %f544, %f14;
	sub.f32 	%f546, %f80, %f545;
	div.rn.f32 	%f82, %f546, %f11;
	sub.f32 	%f83, %f75, %f532;
	abs.f32 	%f84, %f83;
	setp.eq.f32 	%p95, %f83, 0f3F800000;
	mov.f32 	%f1092, 0f3F800000;
	@%p95 bra 	$L__BB0_43;
	setp.num.f32 	%p96, %f84, %f84;
	@%p96 bra 	$L__BB0_41;
	mov.f32 	%f604, 0f40000000;
	add.rn.f32 	%f1092, %f83, %f604;
	bra.uni 	$L__BB0_43;
$L__BB0_41:
	abs.f32 	%f547, %f83;
	setp.lt.f32 	%p97, %f547, 0f00800000;
	mul.f32 	%f549, %f547, 0f4B800000;
	selp.f32 	%f550, %f549, %f547, %p97;
	mov.b32 	%r112, %f550;
	add.s32 	%r113, %r112, -1060439283;
	and.b32  	%r114, %r113, -8388608;
	sub.s32 	%r115, %r112, %r114;
	mov.b32 	%f551, %r115;
	cvt.rn.f32.s32 	%f552, %r114;
	selp.f32 	%f553, 0fC1C00000, 0f00000000, %p97;
	fma.rn.f32 	%f554, %f552, 0f34000000, %f553;
	add.f32 	%f555, %f551, 0fBF800000;
	add.f32 	%f556, %f551, 0f3F800000;
	rcp.approx.ftz.f32 	%f557, %f556;
	add.f32 	%f558, %f555, %f555;
	mul.f32 	%f559, %f558, %f557;
	mul.f32 	%f560, %f559, %f559;
	neg.f32 	%f561, %f559;
	sub.f32 	%f562, %f555, %f559;
	add.f32 	%f563, %f562, %f562;
	fma.rn.f32 	%f564, %f561, %f555, %f563;
	mul.rn.f32 	%f565, %f557, %f564;
	fma.rn.f32 	%f566, %f560, 0f3A2C32E4, 0f3B52E7DB;
	fma.rn.f32 	%f567, %f566, %f560, 0f3C93BB73;
	fma.rn.f32 	%f568, %f567, %f560, 0f3DF6384F;
	mul.rn.f32 	%f569, %f568, %f560;
	fma.rn.f32 	%f570, %f559, 0f3FB8AA3B, %f554;
	mul.f32 	%f571, %f569, 0f40400000;
	sub.f32 	%f572, %f554, %f570;
	fma.rn.f32 	%f573, %f559, 0f3FB8AA3B, %f572;
	fma.rn.f32 	%f574, %f565, 0f3FB8AA3B, %f573;
	fma.rn.f32 	%f575, %f559, 0f32A55E34, %f574;
	fma.rn.f32 	%f576, %f571, %f565, %f575;
	fma.rn.f32 	%f577, %f569, %f559, %f576;
	add.rn.f32 	%f578, %f570, %f577;
	mov.f32 	%f579, 0f40000000;
	mul.rn.f32 	%f580, %f578, %f579;
	cvt.rni.f32.f32 	%f581, %f580;
	sub.f32 	%f582, %f580, %f581;
	neg.f32 	%f583, %f580;
	fma.rn.f32 	%f584, %f578, 0f40000000, %f583;
	neg.f32 	%f585, %f570;
	add.rn.f32 	%f586, %f578, %f585;
	neg.f32 	%f587, %f586;
	add.rn.f32 	%f588, %f577, %f587;
	fma.rn.f32 	%f589, %f588, 0f40000000, %f584;
	add.f32 	%f590, %f582, %f589;
	setp.gt.f32 	%p98, %f581, 0f00000000;
	selp.b32 	%r116, 0, -2097152000, %p98;
	setp.neu.f32 	%p99, %f83, 0f00000000;
	setp.neu.f32 	%p100, %f547, 0f7F800000;
	setp.lt.f32 	%p101, %f580, 0f00000000;
	selp.f32 	%f591, 0f00000000, 0f7F800000, %p101;
	abs.f32 	%f592, %f580;
	setp.gt.f32 	%p102, %f592, 0f43180000;
	cvt.rzi.s32.f32 	%r117, %f581;
	shl.b32 	%r118, %r117, 23;
	sub.s32 	%r119, %r118, %r116;
	mov.b32 	%f593, %r119;
	add.s32 	%r120, %r116, 2130706432;
	mov.b32 	%f594, %r120;
	fma.rn.f32 	%f595, %f590, 0f391FCB8E, 0f3AAF85ED;
	fma.rn.f32 	%f596, %f595, %f590, 0f3C1D9856;
	fma.rn.f32 	%f597, %f596, %f590, 0f3D6357BB;
	fma.rn.f32 	%f598, %f597, %f590, 0f3E75FDEC;
	fma.rn.f32 	%f599, %f598, %f590, 0f3F317218;
	fma.rn.f32 	%f600, %f599, %f590, 0f3F800000;
	mul.f32 	%f601, %f600, %f594;
	mul.f32 	%f602, %f601, %f593;
	selp.f32 	%f1092, %f591, %f602, %p102;
	and.pred  	%p103, %p99, %p100;
	@%p103 bra 	$L__BB0_43;
	add.f32 	%f603, %f83, %f83;
	mov.b32 	%r121, %f603;
	and.b32  	%r122, %r121, 2147483647;
	mov.b32 	%f1092, %r122;
$L__BB0_43:
	sub.f32 	%f89, %f76, %f79;
	abs.f32 	%f90, %f89;
	setp.eq.f32 	%p104, %f89, 0f3F800000;
	mov.f32 	%f1093, 0f3F800000;
	@%p104 bra 	$L__BB0_48;
	setp.num.f32 	%p105, %f90, %f90;
	@%p105 bra 	$L__BB0_46;
	mov.f32 	%f663, 0f40000000;
	add.rn.f32 	%f1093, %f89, %f663;
	bra.uni 	$L__BB0_48;
$L__BB0_46:
	abs.f32 	%f606, %f89;
	setp.lt.f32 	%p106, %f606, 0f00800000;
	mul.f32 	%f608, %f606, 0f4B800000;
	selp.f32 	%f609, %f608, %f606, %p106;
	mov.b32 	%r123, %f609;
	add.s32 	%r124, %r123, -1060439283;
	and.b32  	%r125, %r124, -8388608;
	sub.s32 	%r126, %r123, %r125;
	mov.b32 	%f610, %r126;
	cvt.rn.f32.s32 	%f611, %r125;
	selp.f32 	%f612, 0fC1C00000, 0f00000000, %p106;
	fma.rn.f32 	%f613, %f611, 0f34000000, %f612;
	add.f32 	%f614, %f610, 0fBF800000;
	add.f32 	%f615, %f610, 0f3F800000;
	rcp.approx.ftz.f32 	%f616, %f615;
	add.f32 	%f617, %f614, %f614;
	mul.f32 	%f618, %f617, %f616;
	mul.f32 	%f619, %f618, %f618;
	neg.f32 	%f620, %f618;
	sub.f32 	%f621, %f614, %f618;
	add.f32 	%f622, %f621, %f621;
	fma.rn.f32 	%f623, %f620, %f614, %f622;
	mul.rn.f32 	%f624, %f616, %f623;
	fma.rn.f32 	%f625, %f619, 0f3A2C32E4, 0f3B52E7DB;
	fma.rn.f32 	%f626, %f625, %f619, 0f3C93BB73;
	fma.rn.f32 	%f627, %f626, %f619, 0f3DF6384F;
	mul.rn.f32 	%f628, %f627, %f619;
	fma.rn.f32 	%f629, %f618, 0f3FB8AA3B, %f613;
	mul.f32 	%f630, %f628, 0f40400000;
	sub.f32 	%f631, %f613, %f629;
	fma.rn.f32 	%f632, %f618, 0f3FB8AA3B, %f631;
	fma.rn.f32 	%f633, %f624, 0f3FB8AA3B, %f632;
	fma.rn.f32 	%f634, %f618, 0f32A55E34, %f633;
	fma.rn.f32 	%f635, %f630, %f624, %f634;
	fma.rn.f32 	%f636, %f628, %f618, %f635;
	add.rn.f32 	%f637, %f629, %f636;
	mov.f32 	%f638, 0f40000000;
	mul.rn.f32 	%f639, %f637, %f638;
	cvt.rni.f32.f32 	%f640, %f639;
	sub.f32 	%f641, %f639, %f640;
	neg.f32 	%f642, %f639;
	fma.rn.f32 	%f643, %f637, 0f40000000, %f642;
	neg.f32 	%f644, %f629;
	add.rn.f32 	%f645, %f637, %f644;
	neg.f32 	%f646, %f645;
	add.rn.f32 	%f647, %f636, %f646;
	fma.rn.f32 	%f648, %f647, 0f40000000, %f643;
	add.f32 	%f649, %f641, %f648;
	setp.gt.f32 	%p107, %f640, 0f00000000;
	selp.b32 	%r127, 0, -2097152000, %p107;
	setp.neu.f32 	%p108, %f89, 0f00000000;
	setp.neu.f32 	%p109, %f606, 0f7F800000;
	setp.lt.f32 	%p110, %f639, 0f00000000;
	selp.f32 	%f650, 0f00000000, 0f7F800000, %p110;
	abs.f32 	%f651, %f639;
	setp.gt.f32 	%p111, %f651, 0f43180000;
	cvt.rzi.s32.f32 	%r128, %f640;
	shl.b32 	%r129, %r128, 23;
	sub.s32 	%r130, %r129, %r127;
	mov.b32 	%f652, %r130;
	add.s32 	%r131, %r127, 2130706432;
	mov.b32 	%f653, %r131;
	fma.rn.f32 	%f654, %f649, 0f391FCB8E, 0f3AAF85ED;
	fma.rn.f32 	%f655, %f654, %f649, 0f3C1D9856;
	fma.rn.f32 	%f656, %f655, %f649, 0f3D6357BB;
	fma.rn.f32 	%f657, %f656, %f649, 0f3E75FDEC;
	fma.rn.f32 	%f658, %f657, %f649, 0f3F317218;
	fma.rn.f32 	%f659, %f658, %f649, 0f3F800000;
	mul.f32 	%f660, %f659, %f653;
	mul.f32 	%f661, %f660, %f652;
	selp.f32 	%f1093, %f650, %f661, %p111;
	and.pred  	%p112, %p108, %p109;
	@%p112 bra 	$L__BB0_48;
	add.f32 	%f662, %f89, %f89;
	mov.b32 	%r132, %f662;
	and.b32  	%r133, %r132, 2147483647;
	mov.b32 	%f1093, %r133;
$L__BB0_48:
	add.f32 	%f95, %f1092, %f1093;
	sub.f32 	%f96, %f77, %f80;
	abs.f32 	%f97, %f96;
	setp.eq.f32 	%p113, %f96, 0f3F800000;
	mov.f32 	%f1094, 0f3F800000;
	@%p113 bra 	$L__BB0_53;
	setp.num.f32 	%p114, %f97, %f97;
	@%p114 bra 	$L__BB0_51;
	mov.f32 	%f722, 0f40000000;
	add.rn.f32 	%f1094, %f96, %f722;
	bra.uni 	$L__BB0_53;
$L__BB0_51:
	abs.f32 	%f665, %f96;
	setp.lt.f32 	%p115, %f665, 0f00800000;
	mul.f32 	%f667, %f665, 0f4B800000;
	selp.f32 	%f668, %f667, %f665, %p115;
	mov.b32 	%r134, %f668;
	add.s32 	%r135, %r134, -1060439283;
	and.b32  	%r136, %r135, -8388608;
	sub.s32 	%r137, %r134, %r136;
	mov.b32 	%f669, %r137;
	cvt.rn.f32.s32 	%f670, %r136;
	selp.f32 	%f671, 0fC1C00000, 0f00000000, %p115;
	fma.rn.f32 	%f672, %f670, 0f34000000, %f671;
	add.f32 	%f673, %f669, 0fBF800000;
	add.f32 	%f674, %f669, 0f3F800000;
	rcp.approx.ftz.f32 	%f675, %f674;
	add.f32 	%f676, %f673, %f673;
	mul.f32 	%f677, %f676, %f675;
	mul.f32 	%f678, %f677, %f677;
	neg.f32 	%f679, %f677;
	sub.f32 	%f680, %f673, %f677;
	add.f32 	%f681, %f680, %f680;
	fma.rn.f32 	%f682, %f679, %f673, %f681;
	mul.rn.f32 	%f683, %f675, %f682;
	fma.rn.f32 	%f684, %f678, 0f3A2C32E4, 0f3B52E7DB;
	fma.rn.f32 	%f685, %f684, %f678, 0f3C93BB73;
	fma.rn.f32 	%f686, %f685, %f678, 0f3DF6384F;
	mul.rn.f32 	%f687, %f686, %f678;
	fma.rn.f32 	%f688, %f677, 0f3FB8AA3B, %f672;
	mul.f32 	%f689, %f687, 0f40400000;
	sub.f32 	%f690, %f672, %f688;
	fma.rn.f32 	%f691, %f677, 0f3FB8AA3B, %f690;
	fma.rn.f32 	%f692, %f683, 0f3FB8AA3B, %f691;
	fma.rn.f32 	%f693, %f677, 0f32A55E34, %f692;
	fma.rn.f32 	%f694, %f689, %f683, %f693;
	fma.rn.f32 	%f695, %f687, %f677, %f694;
	add.rn.f32 	%f696, %f688, %f695;
	mov.f32 	%f697, 0f40000000;
	mul.rn.f32 	%f698, %f696, %f697;
	cvt.rni.f32.f32 	%f699, %f698;
	sub.f32 	%f700, %f698, %f699;
	neg.f32 	%f701, %f698;
	fma.rn.f32 	%f702, %f696, 0f40000000, %f701;
	neg.f32 	%f703, %f688;
	add.rn.f32 	%f704, %f696, %f703;
	neg.f32 	%f705, %f704;
	add.rn.f32 	%f706, %f695, %f705;
	fma.rn.f32 	%f707, %f706, 0f40000000, %f702;
	add.f32 	%f708, %f700, %f707;
	setp.gt.f32 	%p116, %f699, 0f00000000;
	selp.b32 	%r138, 0, -2097152000, %p116;
	setp.neu.f32 	%p117, %f96, 0f00000000;
	setp.neu.f32 	%p118, %f665, 0f7F800000;
	setp.lt.f32 	%p119, %f698, 0f00000000;
	selp.f32 	%f709, 0f00000000, 0f7F800000, %p119;
	abs.f32 	%f710, %f698;
	setp.gt.f32 	%p120, %f710, 0f43180000;
	cvt.rzi.s32.f32 	%r139, %f699;
	shl.b32 	%r140, %r139, 23;
	sub.s32 	%r141, %r140, %r138;
	mov.b32 	%f711, %r141;
	add.s32 	%r142, %r138, 2130706432;
	mov.b32 	%f712, %r142;
	fma.rn.f32 	%f713, %f708, 0f391FCB8E, 0f3AAF85ED;
	fma.rn.f32 	%f714, %f713, %f708, 0f3C1D9856;
	fma.rn.f32 	%f715, %f714, %f708, 0f3D6357BB;
	fma.rn.f32 	%f716, %f715, %f708, 0f3E75FDEC;
	fma.rn.f32 	%f717, %f716, %f708, 0f3F317218;
	fma.rn.f32 	%f718, %f717, %f708, 0f3F800000;
	mul.f32 	%f719, %f718, %f712;
	mul.f32 	%f720, %f719, %f711;
	selp.f32 	%f1094, %f709, %f720, %p120;
	and.pred  	%p121, %p117, %p118;
	@%p121 bra 	$L__BB0_53;
	add.f32 	%f721, %f96, %f96;
	mov.b32 	%r143, %f721;
	and.b32  	%r144, %r143, 2147483647;
	mov.b32 	%f1094, %r144;
$L__BB0_53:
	add.f32 	%f723, %f95, %f1094;
	sqrt.rn.f32 	%f102, %f723;
	add.f32 	%f724, %f78, %f102;
	mul.f32 	%f725, %f1, 0f3FB504F3;
	div.rn.f32 	%f103, %f724, %f725;
	abs.f32 	%f726, %f103;
	setp.ltu.f32 	%p122, %f726, 0f3F8060FE;
	setp.ge.f32 	%p123, %f726, 0f3F8060FE;
	mul.f32 	%f727, %f103, %f103;
	selp.f32 	%f728, %f726, %f727, %p123;
	selp.f32 	%f729, 0f38EB4C3A, 0f38B1E96A, %p123;
	selp.f32 	%f730, 0fBAAE005B, 0fBA574D20, %p123;
	fma.rn.f32 	%f731, %f729, %f728, %f730;
	selp.f32 	%f732, 0f3C09919F, 0f3BAAD5EA, %p123;
	fma.rn.f32 	%f733, %f731, %f728, %f732;
	selp.f32 	%f734, 0fBD24D99A, 0fBCDC1BE7, %p123;
	fma.rn.f32 	%f735, %f733, %f728, %f734;
	selp.f32 	%f736, 0f3E235519, 0f3DE718AF, %p123;
	fma.rn.f32 	%f737, %f735, %f728, %f736;
	selp.f32 	%f738, 0f3F69B4F9, 0fBEC093AC, %p123;
	fma.rn.f32 	%f739, %f737, %f728, %f738;
	selp.f32 	%f740, 0f3F210A14, 0f3E0375D3, %p123;
	fma.rn.f32 	%f741, %f739, %f728, %f740;
	neg.f32 	%f742, %f728;
	selp.f32 	%f743, %f742, %f103, %p123;
	fma.rn.f32 	%f1095, %f741, %f743, %f743;
	@%p122 bra 	$L__BB0_55;
	ex2.approx.ftz.f32 	%f744, %f1095;
	mov.f32 	%f745, 0f3F800000;
	sub.f32 	%f746, %f745, %f744;
	copysign.f32 	%f1095, %f103, %f746;
$L__BB0_55:
	sub.f32 	%f747, %f102, %f78;
	mul.f32 	%f748, %f1, 0f3FB504F3;
	div.rn.f32 	%f107, %f747, %f748;
	abs.f32 	%f749, %f107;
	setp.ltu.f32 	%p124, %f749, 0f3F8060FE;
	setp.ge.f32 	%p125, %f749, 0f3F8060FE;
	mul.f32 	%f750, %f107, %f107;
	selp.f32 	%f751, %f749, %f750, %p125;
	selp.f32 	%f752, 0f38EB4C3A, 0f38B1E96A, %p125;
	selp.f32 	%f753, 0fBAAE005B, 0fBA574D20, %p125;
	fma.rn.f32 	%f754, %f752, %f751, %f753;
	selp.f32 	%f755, 0f3C09919F, 0f3BAAD5EA, %p125;
	fma.rn.f32 	%f756, %f754, %f751, %f755;
	selp.f32 	%f757, 0fBD24D99A, 0fBCDC1BE7, %p125;
	fma.rn.f32 	%f758, %f756, %f751, %f757;
	selp.f32 	%f759, 0f3E235519, 0f3DE718AF, %p125;
	fma.rn.f32 	%f760, %f758, %f751, %f759;
	selp.f32 	%f761, 0f3F69B4F9, 0fBEC093AC, %p125;
	fma.rn.f32 	%f762, %f760, %f751, %f761;
	selp.f32 	%f763, 0f3F210A14, 0f3E0375D3, %p125;
	fma.rn.f32 	%f764, %f762, %f751, %f763;
	neg.f32 	%f765, %f751;
	selp.f32 	%f766, %f765, %f107, %p125;
	fma.rn.f32 	%f1096, %f764, %f766, %f766;
	@%p124 bra 	$L__BB0_57;
	ex2.approx.ftz.f32 	%f767, %f1096;
	mov.f32 	%f768, 0f3F800000;
	sub.f32 	%f769, %f768, %f767;
	copysign.f32 	%f1096, %f107, %f769;
$L__BB0_57:
	sub.f32 	%f770, %f1095, %f1096;
	mul.f32 	%f111, %f770, 0f3F000000;
	or.b32  	%r145, %r27, %r29;
	setp.ge.s32 	%p126, %r27, %r1;
	setp.lt.s32 	%p127, %r145, 0;
	setp.ge.s32 	%p128, %r29, %r3;
	or.pred  	%p129, %p126, %p128;
	or.pred  	%p130, %p129, %p127;
	@%p130 bra 	$L__BB0_59;
	mul.f32 	%f771, %f73, %f111;
	mov.f32 	%f772, 0f3F800000;
	sub.f32 	%f773, %f772, %f81;
	mul.f32 	%f774, %f773, %f771;
	sub.f32 	%f775, %f772, %f82;
	mul.lo.s32 	%r146, %r21, %r27;
	cvt.s64.s32 	%rd65, %r146;
	cvt.s64.s32 	%rd66, %r206;
	cvt.u64.u32 	%rd67, %r29;
	add.s64 	%rd68, %rd5, %rd66;
	add.s64 	%rd69, %rd68, %rd67;
	add.s64 	%rd70, %rd69, %rd65;
	shl.b64 	%rd71, %rd70, 2;
	add.s64 	%rd72, %rd1, %rd71;
	ld.global.f32 	%f776, [%rd72];
	fma.rn.f32 	%f777, %f775, %f774, %f776;
	st.global.f32 	[%rd72], %f777;
$L__BB0_59:
	setp.ge.s32 	%p131, %r29, %r3;
	setp.lt.s32 	%p132, %r29, 0;
	setp.gt.s32 	%p133, %r27, -2;
	setp.lt.s32 	%p134, %r28, %r1;
	and.pred  	%p6, %p133, %p134;
	not.pred 	%p135, %p6;
	or.pred  	%p136, %p135, %p132;
	or.pred  	%p137, %p136, %p131;
	@%p137 bra 	$L__BB0_61;
	mul.f32 	%f778, %f73, %f111;
	mul.f32 	%f779, %f81, %f778;
	mov.f32 	%f780, 0f3F800000;
	sub.f32 	%f781, %f780, %f82;
	mul.lo.s32 	%r147, %r21, %r28;
	cvt.s64.s32 	%rd73, %r147;
	cvt.s64.s32 	%rd74, %r206;
	cvt.u64.u32 	%rd75, %r29;
	add.s64 	%rd76, %rd5, %rd74;
	add.s64 	%rd77, %rd76, %rd75;
	add.s64 	%rd78, %rd77, %rd73;
	shl.b64 	%rd79, %rd78, 2;
	add.s64 	%rd80, %rd1, %rd79;
	ld.global.f32 	%f782, [%rd80];
	fma.rn.f32 	%f783, %f781, %f779, %f782;
	st.global.f32 	[%rd80], %f783;
$L__BB0_61:
	setp.lt.s32 	%p138, %r29, -1;
	setp.lt.s32 	%p139, %r27, 0;
	setp.ge.s32 	%p140, %r27, %r1;
	or.pred  	%p141, %p139, %p138;
	or.pred  	%p142, %p141, %p140;
	setp.ge.s32 	%p143, %r30, %r3;
	or.pred  	%p144, %p142, %p143;
	@%p144 bra 	$L__BB0_63;
	mul.f32 	%f784, %f73, %f111;
	mov.f32 	%f785, 0f3F800000;
	sub.f32 	%f786, %f785, %f81;
	mul.f32 	%f787, %f786, %f784;
	mul.lo.s32 	%r148, %r21, %r27;
	cvt.s64.s32 	%rd81, %r148;
	cvt.s64.s32 	%rd82, %r206;
	cvt.u64.u32 	%rd83, %r30;
	add.s64 	%rd84, %rd5, %rd82;
	add.s64 	%rd85, %rd84, %rd81;
	add.s64 	%rd86, %rd85, %rd83;
	shl.b64 	%rd87, %rd86, 2;
	add.s64 	%rd88, %rd1, %rd87;
	ld.global.f32 	%f788, [%rd88];
	fma.rn.f32 	%f789, %f82, %f787, %f788;
	st.global.f32 	[%rd88], %f789;
$L__BB0_63:
	or.pred  	%p148, %p135, %p138;
	or.pred  	%p149, %p148, %p143;
	@%p149 bra 	$L__BB0_65;
	mul.f32 	%f790, %f73, %f111;
	mul.f32 	%f791, %f81, %f790;
	mul.lo.s32 	%r149, %r21, %r28;
	cvt.s64.s32 	%rd89, %r149;
	cvt.s64.s32 	%rd90, %r206;
	cvt.u64.u32 	%rd91, %r30;
	add.s64 	%rd92, %rd5, %rd90;
	add.s64 	%rd93, %rd92, %rd91;
	add.s64 	%rd94, %rd93, %rd89;
	shl.b64 	%rd95, %rd94, 2;
	add.s64 	%rd96, %rd1, %rd95;
	ld.global.f32 	%f792, [%rd96];
	fma.rn.f32 	%f793, %f82, %f791, %f792;
	st.global.f32 	[%rd96], %f793;
$L__BB0_65:
	add.s32 	%r208, %r208, 1;
	add.s32 	%r207, %r207, 1;
	setp.ne.s32 	%p150, %r207, 0;
	add.s32 	%r206, %r206, %r3;
	@%p150 bra 	$L__BB0_38;
$L__BB0_66:
	and.pred  	%p151, %p3, %p4;
	not.pred 	%p152, %p151;
	@%p152 bra 	$L__BB0_98;
	sqrt.rn.f32 	%f794, %f30;
	div.rn.f32 	%f112, %f11, %f794;
	fma.rn.f32 	%f795, %f17, %f26, %f5;
	sub.f32 	%f796, %f795, %f14;
	div.rn.f32 	%f797, %f796, %f11;
	fma.rn.f32 	%f798, %f17, %f27, %f5;
	sub.f32 	%f799, %f798, %f14;
	div.rn.f32 	%f800, %f799, %f11;
	setp.gt.f32 	%p153, %f797, %f800;
	selp.f32 	%f801, %f800, %f797, %p153;
	selp.f32 	%f802, %f797, %f800, %p153;
	cvt.rmi.f32.f32 	%f803, %f801;
	cvt.rzi.s32.f32 	%r150, %f803;
	cvt.rpi.f32.f32 	%f804, %f802;
	cvt.rzi.s32.f32 	%r151, %f804;
	sub.f32 	%f805, %f5, %f14;
	div.rn.f32 	%f806, %f805, %f11;
	sub.f32 	%f807, %f8, %f14;
	div.rn.f32 	%f808, %f807, %f11;
	setp.gt.f32 	%p154, %f806, %f808;
	selp.f32 	%f809, %f808, %f806, %p154;
	selp.f32 	%f810, %f806, %f808, %p154;
	cvt.rmi.f32.f32 	%f811, %f809;
	cvt.rzi.s32.f32 	%r152, %f811;
	max.s32 	%r153, %r150, %r152;
	cvt.rpi.f32.f32 	%f812, %f810;
	cvt.rzi.s32.f32 	%r154, %f812;
	min.s32 	%r155, %r151, %r154;
	cvt.rn.f32.s16 	%f813, %rs1;
	mul.f32 	%f113, %f152, %f813;
	mul.f32 	%f814, %f153, %f1;
	sub.f32 	%f815, %f113, %f814;
	fma.rn.f32 	%f816, %f815, %f33, %f36;
	sub.f32 	%f817, %f816, %f14;
	div.rn.f32 	%f818, %f817, %f11;
	add.f32 	%f819, %f113, %f814;
	fma.rn.f32 	%f820, %f819, %f33, %f36;
	sub.f32 	%f821, %f820, %f14;
	div.rn.f32 	%f822, %f821, %f11;
	setp.gt.f32 	%p155, %f818, %f822;
	selp.f32 	%f823, %f822, %f818, %p155;
	selp.f32 	%f824, %f818, %f822, %p155;
	cvt.rmi.f32.f32 	%f825, %f823;
	cvt.rzi.s32.f32 	%r156, %f825;
	cvt.rpi.f32.f32 	%f826, %f824;
	cvt.rzi.s32.f32 	%r157, %f826;
	max.s32 	%r158, %r156, %r153;
	min.s32 	%r159, %r157, %r155;
	max.s32 	%r210, %r158, 0;
	min.s32 	%r35, %r159, %r3;
	setp.ge.s32 	%p156, %r210, %r35;
	@%p156 bra 	$L__BB0_98;
	add.f32 	%f827, %f113, %f2;
	fma.rn.f32 	%f114, %f827, %f31, %f34;
	fma.rn.f32 	%f115, %f827, %f32, %f35;
	fma.rn.f32 	%f116, %f827, %f33, %f36;
	mul.f32 	%f117, %f152, 0f3F000000;
	mul.f32 	%f118, %f1, 0f3FB504F3;
	mul.lo.s32 	%r160, %r2, %r1;
	mul.lo.s32 	%r161, %r160, %r3;
	cvt.s64.s32 	%rd98, %r161;
	mul.lo.s32 	%r36, %r3, %r2;
	sub.s32 	%r209, %r210, %r35;
	cvt.u64.u32 	%rd99, %r210;
	mad.lo.s64 	%rd100, %rd98, %rd2, %rd99;
	shl.b64 	%rd101, %rd100, 2;
	add.s64 	%rd6, %rd1, %rd101;
	mov.b64 	%rd122, 0;
$L__BB0_69:
	cvt.rn.f32.u32 	%f829, %r210;
	fma.rn.f32 	%f119, %f11, %f829, %f14;
	sub.f32 	%f830, %f119, %f5;
	mul.f32 	%f831, %f15, %f830;
	div.rn.f32 	%f832, %f831, %f17;
	add.f32 	%f833, %f3, %f832;
	mul.f32 	%f834, %f16, %f830;
	div.rn.f32 	%f835, %f834, %f17;
	add.f32 	%f120, %f4, %f835;
	sub.f32 	%f836, %f833, %f12;
	div.rn.f32 	%f837, %f836, %f9;
	cvt.rmi.f32.f32 	%f838, %f837;
	cvt.rzi.s32.f32 	%r40, %f838;
	add.s32 	%r41, %r40, 1;
	sub.f32 	%f839, %f120, %f13;
	div.rn.f32 	%f840, %f839, %f10;
	cvt.rmi.f32.f32 	%f841, %f840;
	cvt.rzi.s32.f32 	%r42, %f841;
	add.s32 	%r43, %r42, 1;
	cvt.rn.f32.s32 	%f842, %r40;
	fma.rn.f32 	%f843, %f9, %f842, %f12;
	sub.f32 	%f844, %f833, %f843;
	div.rn.f32 	%f121, %f844, %f9;
	cvt.rn.f32.s32 	%f845, %r42;
	fma.rn.f32 	%f846, %f10, %f845, %f13;
	sub.f32 	%f847, %f120, %f846;
	div.rn.f32 	%f122, %f847, %f10;
	sub.f32 	%f123, %f114, %f833;
	abs.f32 	%f124, %f123;
	setp.eq.f32 	%p157, %f123, 0f3F800000;
	mov.f32 	%f1097, 0f3F800000;
	@%p157 bra 	$L__BB0_74;
	setp.num.f32 	%p158, %f124, %f124;
	@%p158 bra 	$L__BB0_72;
	mov.f32 	%f903, 0f40000000;
	add.rn.f32 	%f1097, %f123, %f903;
	bra.uni 	$L__BB0_74;
$L__BB0_72:
	setp.lt.f32 	%p159, %f124, 0f00800000;
	mul.f32 	%f848, %f124, 0f4B800000;
	selp.f32 	%f849, %f848, %f124, %p159;
	mov.b32 	%r162, %f849;
	add.s32 	%r163, %r162, -1060439283;
	and.b32  	%r164, %r163, -8388608;
	sub.s32 	%r165, %r162, %r164;
	mov.b32 	%f850, %r165;
	cvt.rn.f32.s32 	%f851, %r164;
	selp.f32 	%f852, 0fC1C00000, 0f00000000, %p159;
	fma.rn.f32 	%f853, %f851, 0f34000000, %f852;
	add.f32 	%f854, %f850, 0fBF800000;
	add.f32 	%f855, %f850, 0f3F800000;
	rcp.approx.ftz.f32 	%f856, %f855;
	add.f32 	%f857, %f854, %f854;
	mul.f32 	%f858, %f857, %f856;
	mul.f32 	%f859, %f858, %f858;
	neg.f32 	%f860, %f858;
	sub.f32 	%f861, %f854, %f858;
	add.f32 	%f862, %f861, %f861;
	fma.rn.f32 	%f863, %f860, %f854, %f862;
	mul.rn.f32 	%f864, %f856, %f863;
	fma.rn.f32 	%f865, %f859, 0f3A2C32E4, 0f3B52E7DB;
	fma.rn.f32 	%f866, %f865, %f859, 0f3C93BB73;
	fma.rn.f32 	%f867, %f866, %f859, 0f3DF6384F;
	mul.rn.f32 	%f868, %f867, %f859;
	fma.rn.f32 	%f869, %f858, 0f3FB8AA3B, %f853;
	mul.f32 	%f870, %f868, 0f40400000;
	sub.f32 	%f871, %f853, %f869;
	fma.rn.f32 	%f872, %f858, 0f3FB8AA3B, %f871;
	fma.rn.f32 	%f873, %f864, 0f3FB8AA3B, %f872;
	fma.rn.f32 	%f874, %f858, 0f32A55E34, %f873;
	fma.rn.f32 	%f875, %f870, %f864, %f874;
	fma.rn.f32 	%f876, %f868, %f858, %f875;
	add.rn.f32 	%f877, %f869, %f876;
	mov.f32 	%f878, 0f40000000;
	mul.rn.f32 	%f879, %f877, %f878;
	cvt.rni.f32.f32 	%f880, %f879;
	sub.f32 	%f881, %f879, %f880;
	neg.f32 	%f882, %f879;
	fma.rn.f32 	%f883, %f877, 0f40000000, %f882;
	neg.f32 	%f884, %f869;
	add.rn.f32 	%f885, %f877, %f884;
	neg.f32 	%f886, %f885;
	add.rn.f32 	%f887, %f876, %f886;
	fma.rn.f32 	%f888, %f887, 0f40000000, %f883;
	add.f32 	%f889, %f881, %f888;
	setp.gt.f32 	%p160, %f880, 0f00000000;
	selp.b32 	%r166, 0, -2097152000, %p160;
	setp.neu.f32 	%p161, %f123, 0f00000000;
	setp.neu.f32 	%p162, %f124, 0f7F800000;
	setp.lt.f32 	%p163, %f879, 0f00000000;
	selp.f32 	%f890, 0f00000000, 0f7F800000, %p163;
	abs.f32 	%f891, %f879;
	setp.gt.f32 	%p164, %f891, 0f43180000;
	cvt.rzi.s32.f32 	%r167, %f880;
	shl.b32 	%r168, %r167, 23;
	sub.s32 	%r169, %r168, %r166;
	mov.b32 	%f892, %r169;
	add.s32 	%r170, %r166, 2130706432;
	mov.b32 	%f893, %r170;
	fma.rn.f32 	%f894, %f889, 0f391FCB8E, 0f3AAF85ED;
	fma.rn.f32 	%f895, %f894, %f889, 0f3C1D9856;
	fma.rn.f32 	%f896, %f895, %f889, 0f3D6357BB;
	fma.rn.f32 	%f897, %f896, %f889, 0f3E75FDEC;
	fma.rn.f32 	%f898, %f897, %f889, 0f3F317218;
	fma.rn.f32 	%f899, %f898, %f889, 0f3F800000;
	mul.f32 	%f900, %f899, %f893;
	mul.f32 	%f901, %f900, %f892;
	selp.f32 	%f1097, %f890, %f901, %p164;
	and.pred  	%p165, %p161, %p162;
	@%p165 bra 	$L__BB0_74;
	add.f32 	%f902, %f123, %f123;
	mov.b32 	%r171, %f902;
	and.b32  	%r172, %r171, 2147483647;
	mov.b32 	%f1097, %r172;
$L__BB0_74:
	sub.f32 	%f129, %f115, %f120;
	abs.f32 	%f130, %f129;
	setp.eq.f32 	%p166, %f129, 0f3F800000;
	mov.f32 	%f1098, 0f3F800000;
	@%p166 bra 	$L__BB0_79;
	setp.num.f32 	%p167, %f130, %f130;
	@%p167 bra 	$L__BB0_77;
	mov.f32 	%f960, 0f40000000;
	add.rn.f32 	%f1098, %f129, %f960;
	bra.uni 	$L__BB0_79;
$L__BB0_77:
	setp.lt.f32 	%p168, %f130, 0f00800000;
	mul.f32 	%f905, %f130, 0f4B800000;
	selp.f32 	%f906, %f905, %f130, %p168;
	mov.b32 	%r173, %f906;
	add.s32 	%r174, %r173, -1060439283;
	and.b32  	%r175, %r174, -8388608;
	sub.s32 	%r176, %r173, %r175;
	mov.b32 	%f907, %r176;
	cvt.rn.f32.s32 	%f908, %r175;
	selp.f32 	%f909, 0fC1C00000, 0f00000000, %p168;
	fma.rn.f32 	%f910, %f908, 0f34000000, %f909;
	add.f32 	%f911, %f907, 0fBF800000;
	add.f32 	%f912, %f907, 0f3F800000;
	rcp.approx.ftz.f32 	%f913, %f912;
	add.f32 	%f914, %f911, %f911;
	mul.f32 	%f915, %f914, %f913;
	mul.f32 	%f916, %f915, %f915;
	neg.f32 	%f917, %f915;
	sub.f32 	%f918, %f911, %f915;
	add.f32 	%f919, %f918, %f918;
	fma.rn.f32 	%f920, %f917, %f911, %f919;
	mul.rn.f32 	%f921, %f913, %f920;
	fma.rn.f32 	%f922, %f916, 0f3A2C32E4, 0f3B52E7DB;
	fma.rn.f32 	%f923, %f922, %f916, 0f3C93BB73;
	fma.rn.f32 	%f924, %f923, %f916, 0f3DF6384F;
	mul.rn.f32 	%f925, %f924, %f916;
	fma.rn.f32 	%f926, %f915, 0f3FB8AA3B, %f910;
	mul.f32 	%f927, %f925, 0f40400000;
	sub.f32 	%f928, %f910, %f926;
	fma.rn.f32 	%f929, %f915, 0f3FB8AA3B, %f928;
	fma.rn.f32 	%f930, %f921, 0f3FB8AA3B, %f929;
	fma.rn.f32 	%f931, %f915, 0f32A55E34, %f930;
	fma.rn.f32 	%f932, %f927, %f921, %f931;
	fma.rn.f32 	%f933, %f925, %f915, %f932;
	add.rn.f32 	%f934, %f926, %f933;
	mov.f32 	%f935, 0f40000000;
	mul.rn.f32 	%f936, %f934, %f935;
	cvt.rni.f32.f32 	%f937, %f936;
	sub.f32 	%f938, %f936, %f937;
	neg.f32 	%f939, %f936;
	fma.rn.f32 	%f940, %f934, 0f40000000, %f939;
	neg.f32 	%f941, %f926;
	add.rn.f32 	%f942, %f934, %f941;
	neg.f32 	%f943, %f942;
	add.rn.f32 	%f944, %f933, %f943;
	fma.rn.f32 	%f945, %f944, 0f40000000, %f940;
	add.f32 	%f946, %f938, %f945;
	setp.gt.f32 	%p169, %f937, 0f00000000;
	selp.b32 	%r177, 0, -2097152000, %p169;
	setp.neu.f32 	%p170, %f129, 0f00000000;
	setp.neu.f32 	%p171, %f130, 0f7F800000;
	setp.lt.f32 	%p172, %f936, 0f00000000;
	selp.f32 	%f947, 0f00000000, 0f7F800000, %p172;
	abs.f32 	%f948, %f936;
	setp.gt.f32 	%p173, %f948, 0f43180000;
	cvt.rzi.s32.f32 	%r178, %f937;
	shl.b32 	%r179, %r178, 23;
	sub.s32 	%r180, %r179, %r177;
	mov.b32 	%f949, %r180;
	add.s32 	%r181, %r177, 2130706432;
	mov.b32 	%f950, %r181;
	fma.rn.f32 	%f951, %f946, 0f391FCB8E, 0f3AAF85ED;
	fma.rn.f32 	%f952, %f951, %f946, 0f3C1D9856;
	fma.rn.f32 	%f953, %f952, %f946, 0f3D6357BB;
	fma.rn.f32 	%f954, %f953, %f946, 0f3E75FDEC;
	fma.rn.f32 	%f955, %f954, %f946, 0f3F317218;
	fma.rn.f32 	%f956, %f955, %f946, 0f3F800000;
	mul.f32 	%f957, %f956, %f950;
	mul.f32 	%f958, %f957, %f949;
	selp.f32 	%f1098, %f947, %f958, %p173;
	and.pred  	%p174, %p170, %p171;
	@%p174 bra 	$L__BB0_79;
	add.f32 	%f959, %f129, %f129;
	mov.b32 	%r182, %f959;
	and.b32  	%r183, %r182, 2147483647;
	mov.b32 	%f1098, %r183;
$L__BB0_79:
	add.f32 	%f135, %f1097, %f1098;
	sub.f32 	%f136, %f116, %f119;
	abs.f32 	%f137, %f136;
	setp.eq.f32 	%p175, %f136, 0f3F800000;
	mov.f32 	%f1099, 0f3F800000;
	@%p175 bra 	$L__BB0_84;
	setp.num.f32 	%p176, %f137, %f137;
	@%p176 bra 	$L__BB0_82;
	mov.f32 	%f1017, 0f40000000;
	add.rn.f32 	%f1099, %f136, %f1017;
	bra.uni 	$L__BB0_84;
$L__BB0_82:
	setp.lt.f32 	%p177, %f137, 0f00800000;
	mul.f32 	%f962, %f137, 0f4B800000;
	selp.f32 	%f963, %f962, %f137, %p177;
	mov.b32 	%r184, %f963;
	add.s32 	%r185, %r184, -1060439283;
	and.b32  	%r186, %r185, -8388608;
	sub.s32 	%r187, %r184, %r186;
	mov.b32 	%f964, %r187;
	cvt.rn.f32.s32 	%f965, %r186;
	selp.f32 	%f966, 0fC1C00000, 0f00000000, %p177;
	fma.rn.f32 	%f967, %f965, 0f34000000, %f966;
	add.f32 	%f968, %f964, 0fBF800000;
	add.f32 	%f969, %f964, 0f3F800000;
	rcp.approx.ftz.f32 	%f970, %f969;
	add.f32 	%f971, %f968, %f968;
	mul.f32 	%f972, %f971, %f970;
	mul.f32 	%f973, %f972, %f972;
	neg.f32 	%f974, %f972;
	sub.f32 	%f975, %f968, %f972;
	add.f32 	%f976, %f975, %f975;
	fma.rn.f32 	%f977, %f974, %f968, %f976;
	mul.rn.f32 	%f978, %f970, %f977;
	fma.rn.f32 	%f979, %f973, 0f3A2C32E4, 0f3B52E7DB;
	fma.rn.f32 	%f980, %f979, %f973, 0f3C93BB73;
	fma.rn.f32 	%f981, %f980, %f973, 0f3DF6384F;
	mul.rn.f32 	%f982, %f981, %f973;
	fma.rn.f32 	%f983, %f972, 0f3FB8AA3B, %f967;
	mul.f32 	%f984, %f982, 0f40400000;
	sub.f32 	%f985, %f967, %f983;
	fma.rn.f32 	%f986, %f972, 0f3FB8AA3B, %f985;
	fma.rn.f32 	%f987, %f978, 0f3FB8AA3B, %f986;
	fma.rn.f32 	%f988, %f972, 0f32A55E34, %f987;
	fma.rn.f32 	%f989, %f984, %f978, %f988;
	fma.rn.f32 	%f990, %f982, %f972, %f989;
	add.rn.f32 	%f991, %f983, %f990;
	mov.f32 	%f992, 0f40000000;
	mul.rn.f32 	%f993, %f991, %f992;
	cvt.rni.f32.f32 	%f994, %f993;
	sub.f32 	%f995, %f993, %f994;
	neg.f32 	%f996, %f993;
	fma.rn.f32 	%f997, %f991, 0f40000000, %f996;
	neg.f32 	%f998, %f983;
	add.rn.f32 	%f999, %f991, %f998;
	neg.f32 	%f1000, %f999;
	add.rn.f32 	%f1001, %f990, %f1000;
	fma.rn.f32 	%f1002, %f1001, 0f40000000, %f997;
	add.f32 	%f1003, %f995, %f1002;
	setp.gt.f32 	%p178, %f994, 0f00000000;
	selp.b32 	%r188, 0, -2097152000, %p178;
	setp.neu.f32 	%p179, %f136, 0f00000000;
	setp.neu.f32 	%p180, %f137, 0f7F800000;
	setp.lt.f32 	%p181, %f993, 0f00000000;
	selp.f32 	%f1004, 0f00000000, 0f7F800000, %p181;
	abs.f32 	%f1005, %f993;
	setp.gt.f32 	%p182, %f1005, 0f43180000;
	cvt.rzi.s32.f32 	%r189, %f994;
	shl.b32 	%r190, %r189, 23;
	sub.s32 	%r191, %r190, %r188;
	mov.b32 	%f1006, %r191;
	add.s32 	%r192, %r188, 2130706432;
	mov.b32 	%f1007, %r192;
	fma.rn.f32 	%f1008, %f1003, 0f391FCB8E, 0f3AAF85ED;
	fma.rn.f32 	%f1009, %f1008, %f1003, 0f3C1D9856;
	fma.rn.f32 	%f1010, %f1009, %f1003, 0f3D6357BB;
	fma.rn.f32 	%f1011, %f1010, %f1003, 0f3E75FDEC;
	fma.rn.f32 	%f1012, %f1011, %f1003, 0f3F317218;
	fma.rn.f32 	%f1013, %f1012, %f1003, 0f3F800000;
	mul.f32 	%f1014, %f1013, %f1007;
	mul.f32 	%f1015, %f1014, %f1006;
	selp.f32 	%f1099, %f1004, %f1015, %p182;
	and.pred  	%p183, %p179, %p180;
	@%p183 bra 	$L__BB0_84;
	add.f32 	%f1016, %f136, %f136;
	mov.b32 	%r193, %f1016;
	and.b32  	%r194, %r193, 2147483647;
	mov.b32 	%f1099, %r194;
$L__BB0_84:
	add.f32 	%f1018, %f135, %f1099;
	sqrt.rn.f32 	%f142, %f1018;
	add.f32 	%f1019, %f117, %f142;
	div.rn.f32 	%f143, %f1019, %f118;
	abs.f32 	%f1020, %f143;
	setp.ltu.f32 	%p184, %f1020, 0f3F8060FE;
	setp.ge.f32 	%p185, %f1020, 0f3F8060FE;
	mul.f32 	%f1021, %f143, %f143;
	selp.f32 	%f1022, %f1020, %f1021, %p185;
	selp.f32 	%f1023, 0f38EB4C3A, 0f38B1E96A, %p185;
	selp.f32 	%f1024, 0fBAAE005B, 0fBA574D20, %p185;
	fma.rn.f32 	%f1025, %f1023, %f1022, %f1024;
	selp.f32 	%f1026, 0f3C09919F, 0f3BAAD5EA, %p185;
	fma.rn.f32 	%f1027, %f1025, %f1022, %f1026;
	selp.f32 	%f1028, 0fBD24D99A, 0fBCDC1BE7, %p185;
	fma.rn.f32 	%f1029, %f1027, %f1022, %f1028;
	selp.f32 	%f1030, 0f3E235519, 0f3DE718AF, %p185;
	fma.rn.f32 	%f1031, %f1029, %f1022, %f1030;
	selp.f32 	%f1032, 0f3F69B4F9, 0fBEC093AC, %p185;
	fma.rn.f32 	%f1033, %f1031, %f1022, %f1032;
	selp.f32 	%f1034, 0f3F210A14, 0f3E0375D3, %p185;
	fma.rn.f32 	%f1035, %f1033, %f1022, %f1034;
	neg.f32 	%f1036, %f1022;
	selp.f32 	%f1037, %f1036, %f143, %p185;
	fma.rn.f32 	%f1100, %f1035, %f1037, %f1037;
	@%p184 bra 	$L__BB0_86;
	ex2.approx.ftz.f32 	%f1038, %f1100;
	mov.f32 	%f1039, 0f3F800000;
	sub.f32 	%f1040, %f1039, %f1038;
	copysign.f32 	%f1100, %f143, %f1040;
$L__BB0_86:
	sub.f32 	%f1041, %f142, %f117;
	div.rn.f32 	%f147, %f1041, %f118;
	abs.f32 	%f1042, %f147;
	setp.ltu.f32 	%p186, %f1042, 0f3F8060FE;
	setp.ge.f32 	%p187, %f1042, 0f3F8060FE;
	mul.f32 	%f1043, %f147, %f147;
	selp.f32 	%f1044, %f1042, %f1043, %p187;
	selp.f32 	%f1045, 0f38EB4C3A, 0f38B1E96A, %p187;
	selp.f32 	%f1046, 0fBAAE005B, 0fBA574D20, %p187;
	fma.rn.f32 	%f1047, %f1045, %f1044, %f1046;
	selp.f32 	%f1048, 0f3C09919F, 0f3BAAD5EA, %p187;
	fma.rn.f32 	%f1049, %f1047, %f1044, %f1048;
	selp.f32 	%f1050, 0fBD24D99A, 0fBCDC1BE7, %p187;
	fma.rn.f32 	%f1051, %f1049, %f1044, %f1050;
	selp.f32 	%f1052, 0f3E235519, 0f3DE718AF, %p187;
	fma.rn.f32 	%f1053, %f1051, %f1044, %f1052;
	selp.f32 	%f1054, 0f3F69B4F9, 0fBEC093AC, %p187;
	fma.rn.f32 	%f1055, %f1053, %f1044, %f1054;
	selp.f32 	%f1056, 0f3F210A14, 0f3E0375D3, %p187;
	fma.rn.f32 	%f1057, %f1055, %f1044, %f1056;
	neg.f32 	%f1058, %f1044;
	selp.f32 	%f1059, %f1058, %f147, %p187;
	fma.rn.f32 	%f1101, %f1057, %f1059, %f1059;
	@%p186 bra 	$L__BB0_88;
	ex2.approx.ftz.f32 	%f1060, %f1101;
	mov.f32 	%f1061, 0f3F800000;
	sub.f32 	%f1062, %f1061, %f1060;
	copysign.f32 	%f1101, %f147, %f1062;
$L__BB0_88:
	sub.f32 	%f1063, %f1100, %f1101;
	mul.f32 	%f151, %f1063, 0f3F000000;
	setp.gt.s32 	%p188, %r40, -1;
	setp.lt.s32 	%p189, %r40, %r1;
	and.pred  	%p7, %p188, %p189;
	not.pred 	%p190, %p7;
	setp.lt.s32 	%p191, %r42, 0;
	or.pred  	%p192, %p190, %p191;
	setp.ge.s32 	%p193, %r42, %r2;
	or.pred  	%p194, %p192, %p193;
	@%p194 bra 	$L__BB0_90;
	mul.f32 	%f1064, %f112, %f151;
	mov.f32 	%f1065, 0f3F800000;
	sub.f32 	%f1066, %f1065, %f121;
	mul.f32 	%f1067, %f1066, %f1064;
	sub.f32 	%f1068, %f1065, %f122;
	mul.lo.s32 	%r195, %r36, %r40;
	mul.lo.s32 	%r196, %r42, %r3;
	mul.wide.s32 	%rd102, %r195, 4;
	add.s64 	%rd103, %rd122, %rd102;
	mul.wide.s32 	%rd104, %r196, 4;
	add.s64 	%rd105, %rd103, %rd104;
	add.s64 	%rd106, %rd6, %rd105;
	ld.global.f32 	%f1069, [%rd106];
	fma.rn.f32 	%f1070, %f1068, %f1067, %f1069;
	st.global.f32 	[%rd106], %f1070;
$L__BB0_90:
	setp.ge.s32 	%p195, %r42, %r2;
	setp.lt.s32 	%p196, %r42, 0;
	setp.gt.s32 	%p197, %r40, -2;
	setp.lt.s32 	%p198, %r41, %r1;
	and.pred  	%p8, %p197, %p198;
	not.pred 	%p199, %p8;
	or.pred  	%p200, %p199, %p196;
	or.pred  	%p201, %p200, %p195;
	@%p201 bra 	$L__BB0_92;
	mul.f32 	%f1071, %f112, %f151;
	mul.f32 	%f1072, %f121, %f1071;
	mov.f32 	%f1073, 0f3F800000;
	sub.f32 	%f1074, %f1073, %f122;
	mul.lo.s32 	%r197, %r36, %r41;
	mul.lo.s32 	%r198, %r42, %r3;
	mul.wide.s32 	%rd107, %r197, 4;
	add.s64 	%rd108, %rd122, %rd107;
	mul.wide.s32 	%rd109, %r198, 4;
	add.s64 	%rd110, %rd108, %rd109;
	add.s64 	%rd111, %rd6, %rd110;
	ld.global.f32 	%f1075, [%rd111];
	fma.rn.f32 	%f1076, %f1074, %f1072, %f1075;
	st.global.f32 	[%rd111], %f1076;
$L__BB0_92:
	@%p190 bra 	$L__BB0_95;
	setp.lt.s32 	%p203, %r42, -1;
	setp.ge.s32 	%p204, %r43, %r2;
	or.pred  	%p205, %p203, %p204;
	@%p205 bra 	$L__BB0_95;
	mul.f32 	%f1077, %f112, %f151;
	mov.f32 	%f1078, 0f3F800000;
	sub.f32 	%f1079, %f1078, %f121;
	mul.f32 	%f1080, %f1079, %f1077;
	mul.lo.s32 	%r199, %r36, %r40;
	mul.lo.s32 	%r200, %r43, %r3;
	mul.wide.s32 	%rd112, %r199, 4;
	add.s64 	%rd113, %rd122, %rd112;
	mul.wide.s32 	%rd114, %r200, 4;
	add.s64 	%rd115, %rd113, %rd114;
	add.s64 	%rd116, %rd6, %rd115;
	ld.global.f32 	%f1081, [%rd116];
	fma.rn.f32 	%f1082, %f122, %f1080, %f1081;
	st.global.f32 	[%rd116], %f1082;
$L__BB0_95:
	setp.lt.s32 	%p206, %r42, -1;
	or.pred  	%p208, %p199, %p206;
	setp.ge.s32 	%p209, %r43, %r2;
	or.pred  	%p210, %p208, %p209;
	@%p210 bra 	$L__BB0_97;
	mul.f32 	%f1083, %f112, %f151;
	mul.f32 	%f1084, %f121, %f1083;
	mul.lo.s32 	%r201, %r36, %r41;
	mul.lo.s32 	%r202, %r43, %r3;
	mul.wide.s32 	%rd117, %r201, 4;
	add.s64 	%rd118, %rd122, %rd117;
	mul.wide.s32 	%rd119, %r202, 4;
	add.s64 	%rd120, %rd118, %rd119;
	add.s64 	%rd121, %rd6, %rd120;
	ld.global.f32 	%f1085, [%rd121];
	fma.rn.f32 	%f1086, %f122, %f1084, %f1085;
	st.global.f32 	[%rd121], %f1086;
$L__BB0_97:
	add.s32 	%r210, %r210, 1;
	add.s32 	%r209, %r209, 1;
	setp.ne.s32 	%p211, %r209, 0;
	add.s64 	%rd122, %rd122, 4;
	@%p211 bra 	$L__BB0_69;
$L__BB0_98:
	ret;

}


// ===== COMPILED SASS (sm_100) =====

	.target	sm_100

	.elftype	@"ET_EXEC"


//--------------------- .note.nv.tkinfo           --------------------------
	.section	.note.nv.tkinfo,"",@"SHT_NOTE"
	.sectionflags	@"SHF_NOTE_NV_TKINFO"
	.tkinfo
        /*0018*/ 	.word	0x00000002
        /*0030*/ 	.string	""
        /*0030*/ 	.string	"ptxas"
        /*0030*/ 	.string	"Cuda compilation tools, release 13.0, V13.0.88"
        /*0030*/ 	.string	"Build cuda_13.0.r13.0/compiler.36424714_0"
        /*0030*/ 	.string	"-arch sm_100 -m 64 "



//--------------------- .note.nv.cuinfo           --------------------------
	.section	.note.nv.cuinfo,"",@"SHT_NOTE"
	.sectionflags	@"SHF_NOTE_NV_CUINFO"
        /*0018*/ 	.short	0x0002
        /*001a*/ 	.short	0x0064
        /*001c*/ 	.short	0x0082
	.zero		2


//--------------------- .nv.info                  --------------------------
	.section	.nv.info,"",@"SHT_CUDA_INFO"
	.align	4


	//----- nvinfo : EIATTR_REGCOUNT
	.align		4
        /*0000*/ 	.byte	0x04, 0x2f
        /*0002*/ 	.short	(.L_1 - .L_0)
	.align		4
.L_0:
        /*0004*/ 	.word	index@(compute_systemG_kernel)
        /*0008*/ 	.word	0x00000038


	//----- nvinfo : EIATTR_FRAME_SIZE
	.align		4
.L_1:
        /*000c*/ 	.byte	0x04, 0x11
        /*000e*/ 	.short	(.L_3 - .L_2)
	.align		4
.L_2:
        /*0010*/ 	.word	index@($__internal_2_$__cuda_sm3x_div_rn_noftz_f32_slowpath)
        /*0014*/ 	.word	0x00000000


	//----- nvinfo : EIATTR_FRAME_SIZE
	.align		4
.L_3:
        /*0018*/ 	.byte	0x04, 0x11
        /*001a*/ 	.short	(.L_5 - .L_4)
	.align		4
.L_4:
        /*001c*/ 	.word	index@($__internal_1_$__cuda_sm20_sqrt_rn_f32_slowpath)
        /*0020*/ 	.word	0x00000000


	//----- nvinfo : EIATTR_FRAME_SIZE
	.align		4
.L_5:
        /*0024*/ 	.byte	0x04, 0x11
        /*0026*/ 	.short	(.L_7 - .L_6)
	.align		4
.L_6:
        /*0028*/ 	.word	index@($__internal_0_$__cuda_sm20_rcp_rn_f32_slowpath)
        /*002c*/ 	.word	0x00000000


	//----- nvinfo : EIATTR_FRAME_SIZE
	.align		4
.L_7:
        /*0030*/ 	.byte	0x04, 0x11
        /*0032*/ 	.short	(.L_9 - .L_8)
	.align		4
.L_8:
        /*0034*/ 	.word	index@(compute_systemG_kernel)
        /*0038*/ 	.word	0x00000000


	//----- nvinfo : EIATTR_MIN_STACK_SIZE
	.align		4
.L_9:
        /*003c*/ 	.byte	0x04, 0x12
        /*003e*/ 	.short	(.L_11 - .L_10)
	.align		4
.L_10:
        /*0040*/ 	.word	index@(compute_systemG_kernel)
        /*0044*/ 	.word	0x00000000
.L_11:


//--------------------- .nv.compat                --------------------------
	.section	.nv.compat,"",@"SHT_CUDA_COMPAT_INFO"
	.align	4
        /*0000*/ 	.byte	0x02, 0x09, 0x00, 0x00, 0x02, 0x02, 0x01, 0x00, 0x02, 0x05, 0x05, 0x00, 0x03, 0x07, 0x01, 0x01
        /*0010*/ 	.byte	0x02, 0x03, 0x00, 0x00, 0x02, 0x06, 0x01, 0x00, 0x04, 0x0b, 0x08, 0x00, 0x01, 0x00, 0x00, 0x00
        /*0020*/ 	.byte	0x00, 0x00, 0x00, 0x00


//--------------------- .nv.info.compute_systemG_kernel --------------------------
	.section	.nv.info.compute_systemG_kernel,"",@"SHT_CUDA_INFO"
	.sectionflags	@""
	.align	4


	//----- nvinfo : EIATTR_CUDA_API_VERSION
	.align		4
        /*0000*/ 	.byte	0x04, 0x37
        /*0002*/ 	.short	(.L_13 - .L_12)
.L_12:
        /*0004*/ 	.word	0x00000082


	//----- nvinfo : EIATTR_KPARAM_INFO
	.align		4
.L_13:
        /*0008*/ 	.byte	0x04, 0x17
        /*000a*/ 	.short	(.L_15 - .L_14)
.L_14:
        /*000c*/ 	.word	0x00000000
        /*0010*/ 	.short	0x000c
        /*0012*/ 	.short	0x0060
        /*0014*/ 	.byte	0x00, 0xf5, 0x21, 0x00


	//----- nvinfo : EIATTR_KPARAM_INFO
	.align		4
.L_15:
        /*0018*/ 	.byte	0x04, 0x17
        /*001a*/ 	.short	(.L_17 - .L_16)
.L_16:
        /*001c*/ 	.word	0x00000000
        /*0020*/ 	.short	0x000b
        /*0022*/ 	.short	0x0058
        /*0024*/ 	.byte	0x00, 0xf5, 0x21, 0x00


	//----- nvinfo : EIATTR_KPARAM_INFO
	.align		4
.L_17:
        /*0028*/ 	.byte	0x04, 0x17
        /*002a*/ 	.short	(.L_19 - .L_18)
.L_18:
        /*002c*/ 	.word	0x00000000
        /*0030*/ 	.short	0x000a
        /*0032*/ 	.short	0x0050
        /*0034*/ 	.byte	0x00, 0xf0, 0x11, 0x00


	//----- nvinfo : EIATTR_KPARAM_INFO
	.align		4
.L_19:
        /*0038*/ 	.byte	0x04, 0x17
        /*003a*/ 	.short	(.L_21 - .L_20)
.L_20:
        /*003c*/ 	.word	0x00000000
        /*0040*/ 	.short	0x0009
        /*0042*/ 	.short	0x0048
        /*0044*/ 	.byte	0x00, 0xf5, 0x21, 0x00


	//----- nvinfo : EIATTR_KPARAM_INFO
	.align		4
.L_21:
        /*0048*/ 	.byte	0x04, 0x17
        /*004a*/ 	.short	(.L_23 - .L_22)
.L_22:
        /*004c*/ 	.word	0x00000000
        /*0050*/ 	.short	0x0008
        /*0052*/ 	.short	0x0040
        /*0054*/ 	.byte	0x00, 0xf5, 0x21, 0x00


	//----- nvinfo : EIATTR_KPARAM_INFO
	.align		4
.L_23:
        /*0058*/ 	.byte	0x04, 0x17
        /*005a*/ 	.short	(.L_25 - .L_24)
.L_24:
        /*005c*/ 	.word	0x00000000
        /*0060*/ 	.short	0x0007
        /*0062*/ 	.short	0x0038
        /*0064*/ 	.byte	0x00, 0xf0, 0x11, 0x00


	//----- nvinfo : EIATTR_KPARAM_INFO
	.align		4
.L_25:
        /*0068*/ 	.byte	0x04, 0x17
        /*006a*/ 	.short	(.L_27 - .L_26)
.L_26:
        /*006c*/ 	.word	0x00000000
        /*0070*/ 	.short	0x0006
        /*0072*/ 	.short	0x0030
        /*0074*/ 	.byte	0x00, 0xf5, 0x21, 0x00


	//----- nvinfo : EIATTR_KPARAM_INFO
	.align		4
.L_27:
        /*0078*/ 	.byte	0x04, 0x17
        /*007a*/ 	.short	(.L_29 - .L_28)
.L_28:
        /*007c*/ 	.word	0x00000000
        /*0080*/ 	.short	0x0005
        /*0082*/ 	.short	0x0028
        /*0084*/ 	.byte	0x00, 0xf0, 0x21, 0x00


	//----- nvinfo : EIATTR_KPARAM_INFO
	.align		4
.L_29:
        /*0088*/ 	.byte	0x04, 0x17
        /*008a*/ 	.short	(.L_31 - .L_30)
.L_30:
        /*008c*/ 	.word	0x00000000
        /*0090*/ 	.short	0x0004
        /*0092*/ 	.short	0x0020
        /*0094*/ 	.byte	0x00, 0xf5, 0x21, 0x00


	//----- nvinfo : EIATTR_KPARAM_INFO
	.align		4
.L_31:
        /*0098*/ 	.byte	0x04, 0x17
        /*009a*/ 	.short	(.L_33 - .L_32)
.L_32:
        /*009c*/ 	.word	0x00000000
        /*00a0*/ 	.short	0x0003
        /*00a2*/ 	.short	0x0018
        /*00a4*/ 	.byte	0x00, 0xf5, 0x21, 0x00


	//----- nvinfo : EIATTR_KPARAM_INFO
	.align		4
.L_33:
        /*00a8*/ 	.byte	0x04, 0x17
        /*00aa*/ 	.short	(.L_35 - .L_34)
.L_34:
        /*00ac*/ 	.word	0x00000000
        /*00b0*/ 	.short	0x0002
        /*00b2*/ 	.short	0x0010
        /*00b4*/ 	.byte	0x00, 0xf5, 0x21, 0x00


	//----- nvinfo : EIATTR_KPARAM_INFO
	.align		4
.L_35:
        /*00b8*/ 	.byte	0x04, 0x17
        /*00ba*/ 	.short	(.L_37 - .L_36)
.L_36:
        /*00bc*/ 	.word	0x00000000
        /*00c0*/ 	.short	0x0001
        /*00c2*/ 	.short	0x0008
        /*00c4*/ 	.byte	0x00, 0xf5, 0x21, 0x00


	//----- nvinfo : EIATTR_KPARAM_INFO
	.align		4
.L_37:
        /*00c8*/ 	.byte	0x04, 0x17
        /*00ca*/ 	.short	(.L_39 - .L_38)
.L_38:
        /*00cc*/ 	.word	0x00000000
        /*00d0*/ 	.short	0x0000
        /*00d2*/ 	.short	0x0000
        /*00d4*/ 	.byte	0x00, 0xf5, 0x21, 0x00


	//----- nvinfo : EIATTR_SPARSE_MMA_MASK
	.align		4
.L_39:
        /*00d8*/ 	.byte	0x03, 0x50
        /*00da*/ 	.short	0x0000


	//----- nvinfo : EIATTR_MAXREG_COUNT
	.align		4
        /*00dc*/ 	.byte	0x03, 0x1b
        /*00de*/ 	.short	0x00ff


	//----- nvinfo : EIATTR_MERCURY_ISA_VERSION
	.align		4
        /*00e0*/ 	.byte	0x03, 0x5f
        /*00e2*/ 	.short	0x0101


	//----- nvinfo : EIATTR_VRC_CTA_INIT_COUNT
	.align		4
        /*00e4*/ 	.byte	0x02, 0x4a
	.zero		1
	.zero		1


	//----- nvinfo : EIATTR_EXIT_INSTR_OFFSETS
	.align		4
        /*00e8*/ 	.byte	0x04, 0x1c
        /*00ea*/ 	.short	(.L_41 - .L_40)


	//   ....[0]....
.L_40:
        /*00ec*/ 	.word	0x00000080


	//   ....[1]....
        /*00f0*/ 	.word	0x00000900


	//   ....[2]....
        /*00f4*/ 	.word	0x000066c0


	//   ....[3]....
        /*00f8*/ 	.word	0x00007070


	//   ....[4]....
        /*00fc*/ 	.word	0x00009100


	//----- nvinfo : EIATTR_CRS_STACK_SIZE
	.align		4
.L_41:
        /*0100*/ 	.byte	0x04, 0x1e
        /*0102*/ 	.short	(.L_43 - .L_42)
.L_42:
        /*0104*/ 	.word	0x00000000


	//----- nvinfo : EIATTR_CBANK_PARAM_SIZE
	.align		4
.L_43:
        /*0108*/ 	.byte	0x03, 0x19
        /*010a*/ 	.short	0x0068


	//----- nvinfo : EIATTR_PARAM_CBANK
	.align		4
        /*010c*/ 	.byte	0x04, 0x0a
        /*010e*/ 	.short	(.L_45 - .L_44)
	.align		4
.L_44:
        /*0110*/ 	.word	index@(.nv.constant0.compute_systemG_kernel)
        /*0114*/ 	.short	0x0380
        /*0116*/ 	.short	0x0068


	//----- nvinfo : EIATTR_SW_WAR
	.align		4
.L_45:
        /*0118*/ 	.byte	0x04, 0x36
        /*011a*/ 	.short	(.L_47 - .L_46)
.L_46:
        /*011c*/ 	.word	0x00000008
.L_47:


//--------------------- .nv.callgraph             --------------------------
	.section	.nv.callgraph,"",@"SHT_CUDA_CALLGRAPH"
	.align	4
	.sectionentsize	8
	.align		4
        /*0000*/ 	.word	0x00000000
	.align		4
        /*0004*/ 	.word	0xffffffff
	.align		4
        /*0008*/ 	.word	0x00000000
	.align		4
        /*000c*/ 	.word	0xfffffffe
	.align		4
        /*0010*/ 	.word	0x00000000
	.align		4
        /*0014*/ 	.word	0xfffffffd
	.align		4
        /*0018*/ 	.word	0x00000000
	.align		4
        /*001c*/ 	.word	0xfffffffc


//--------------------- .text.compute_systemG_kernel --------------------------
	.section	.text.compute_systemG_kernel,"ax",@progbits
	.align	128
        .global         compute_systemG_kernel
        .type           compute_systemG_kernel,@function
        .size           compute_systemG_kernel,(.L_x_179 - compute_systemG_kernel)
        .other          compute_systemG_kernel,@"STO_CUDA_ENTRY STV_DEFAULT"
compute_systemG_kernel:
.text.compute_systemG_kernel:
[----:B------:R-:W-:Y:S01]  /*0000*/  LDC R1, c[0x0][0x37c] ;  /* 0x0000df00ff017b82 */ /* 0x000fe20000000800 */
[----:B------:R-:W0:Y:S01]  /*0010*/  S2R R42, SR_CTAID.X ;  /* 0x00000000002a7919 */ /* 0x000e220000002500 */
[----:B------:R-:W0:Y:S01]  /*0020*/  LDCU UR4, c[0x0][0x360] ;  /* 0x00006c00ff0477ac */ /* 0x000e220008000800 */
[----:B------:R-:W0:Y:S01]  /*0030*/  S2R R3, SR_TID.X ;  /* 0x0000000000037919 */ /* 0x000e220000002100 */
[----:B------:R-:W1:Y:S01]  /*0040*/  LDCU.64 UR6, c[0x0][0x3a8] ;  /* 0x00007500ff0677ac */ /* 0x000e620008000a00 */
[----:B0-----:R-:W-:-:S05]  /*0050*/  IMAD R42, R42, UR4, R3 ;  /* 0x000000042a2a7c24 */ /* 0x001fca000f8e0203 */
[----:B-1----:R-:W-:-:S04]  /*0060*/  ISETP.GE.U32.AND P0, PT, R42, UR6, PT ;  /* 0x000000062a007c0c */ /* 0x002fc8000bf06070 */
[----:B------:R-:W-:-:S13]  /*0070*/  ISETP.GE.AND.EX P0, PT, RZ, UR7, PT, P0 ;  /* 0x00000007ff007c0c */ /* 0x000fda000bf06300 */
[----:B------:R-:W-:Y:S05]  /*0080*/  @P0 EXIT ;  /* 0x000000000000094d */ /* 0x000fea0003800000 */
[----:B------:R-:W0:Y:S01]  /*0090*/  LDC.64 R10, c[0x0][0x380] ;  /* 0x0000e000ff0a7b82 */ /* 0x000e220000000a00 */
[----:B------:R-:W1:Y:S01]  /*00a0*/  LDCU.64 UR14, c[0x0][0x358] ;  /* 0x00006b00ff0e77ac */ /* 0x000e620008000a00 */
[----:B------:R-:W-:-:S06]  /*00b0*/  UMOV UR4, URZ ;  /* 0x000000ff00047c82 */ /* 0x000fcc0008000000 */
[----:B------:R-:W2:Y:S08]  /*00c0*/  LDC.64 R12, c[0x0][0x388] ;  /* 0x0000e200ff0c7b82 */ /* 0x000eb00000000a00 */
[----:B------:R-:W3:Y:S01]  /*00d0*/  LDC.64 R2, c[0x0][0x3b0] ;  /* 0x0000ec00ff027b82 */ /* 0x000ee20000000a00 */
[----:B0-----:R-:W-:-:S07]  /*00e0*/  IMAD.WIDE.U32 R10, R42, 0xc, R10 ;  /* 0x0000000c2a0a7825 */ /* 0x001fce00078e000a */
[----:B------:R-:W0:Y:S01]  /*00f0*/  LDC.64 R14, c[0x0][0x398] ;  /* 0x0000e600ff0e7b82 */ /* 0x000e220000000a00 */
[----:B------:R-:W-:Y:S01]  /*0100*/  IADD3 R11, PT, PT, R11, UR4, RZ ;  /* 0x000000040b0b7c10 */ /* 0x000fe2000fffe0ff */
[----:B--2---:R-:W-:-:S06]  /*0110*/  IMAD.WIDE.U32 R12, R42, 0xc, R12 ;  /* 0x0000000c2a0c7825 */ /* 0x004fcc00078e000c */
[----:B------:R-:W2:Y:S01]  /*0120*/  LDC.64 R16, c[0x0][0x390] ;  /* 0x0000e400ff107b82 */ /* 0x000ea20000000a00 */
[----:B-1----:R-:W4:Y:S01]  /*0130*/  LDG.E R41, desc[UR14][R10.64] ;  /* 0x0000000e0a297981 */ /* 0x002f22000c1e1900 */
[----:B------:R-:W-:Y:S01]  /*0140*/  IADD3 R13, PT, PT, R13, UR4, RZ ;  /* 0x000000040d0d7c10 */ /* 0x000fe2000fffe0ff */
[----:B------:R-:W1:Y:S02]  /*0150*/  LDCU.64 UR4, c[0x0][0x3d8] ;  /* 0x00007b00ff0477ac */ /* 0x000e640008000a00 */
[----:B------:R-:W4:Y:S03]  /*0160*/  LDG.E R40, desc[UR14][R10.64+0x4] ;  /* 0x0000040e0a287981 */ /* 0x000f26000c1e1900 */
[----:B------:R-:W2:Y:S01]  /*0170*/  LDC.64 R6, c[0x0][0x3c0] ;  /* 0x0000f000ff067b82 */ /* 0x000ea20000000a00 */
[----:B------:R-:W4:Y:S04]  /*0180*/  LDG.E R4, desc[UR14][R12.64] ;  /* 0x0000000e0c047981 */ /* 0x000f28000c1e1900 */
[----:B---3--:R-:W3:Y:S03]  /*0190*/  LDG.E R0, desc[UR14][R2.64] ;  /* 0x0000000e02007981 */ /* 0x008ee6000c1e1900 */
[----:B------:R-:W2:Y:S01]  /*01a0*/  LDC.64 R8, c[0x0][0x3c8] ;  /* 0x0000f200ff087b82 */ /* 0x000ea20000000a00 */
[----:B------:R-:W3:Y:S04]  /*01b0*/  LDG.E R5, desc[UR14][R2.64+0x4] ;  /* 0x0000040e02057981 */ /* 0x000ee8000c1e1900 */
[----:B------:R4:W3:Y:S01]  /*01c0*/  LDG.E R20, desc[UR14][R2.64+0x8] ;  /* 0x0000080e02147981 */ /* 0x0008e2000c1e1900 */
[----:B-1----:R-:W-:-:S03]  /*01d0*/  LEA R18, P0, R42, UR4, 0x1 ;  /* 0x000000042a127c11 */ /* 0x002fc6000f8008ff */
[----:B0-----:R-:W3:Y:S01]  /*01e0*/  LDG.E R21, desc[UR14][R14.64] ;  /* 0x0000000e0e157981 */ /* 0x001ee2000c1e1900 */
[----:B------:R-:W-:-:S03]  /*01f0*/  LEA.HI.X R19, R42, UR5, RZ, 0x1, P0 ;  /* 0x000000052a137c11 */ /* 0x000fc600080f0cff */
[----:B------:R-:W3:Y:S04]  /*0200*/  LDG.E R22, desc[UR14][R14.64+0x4] ;  /* 0x0000040e0e167981 */ /* 0x000ee8000c1e1900 */
[----:B------:R-:W3:Y:S04]  /*0210*/  LDG.E R23, desc[UR14][R14.64+0x8] ;  /* 0x0000080e0e177981 */ /* 0x000ee8000c1e1900 */
[----:B--2---:R-:W2:Y:S04]  /*0220*/  LDG.E R24, desc[UR14][R16.64] ;  /* 0x0000000e10187981 */ /* 0x004ea8000c1e1900 */
[----:B------:R-:W2:Y:S04]  /*0230*/  LDG.E R25, desc[UR14][R16.64+0x4] ;  /* 0x0000040e10197981 */ /* 0x000ea8000c1e1900 */
[----:B------:R-:W2:Y:S04]  /*0240*/  LDG.E R26, desc[UR14][R16.64+0x8] ;  /* 0x0000080e101a7981 */ /* 0x000ea8000c1e1900 */
[----:B------:R-:W2:Y:S04]  /*0250*/  LDG.E R39, desc[UR14][R12.64+0x4] ;  /* 0x0000040e0c277981 */ /* 0x000ea8000c1e1900 */
[----:B------:R0:W5:Y:S04]  /*0260*/  LDG.E.U16 R38, desc[UR14][R18.64] ;  /* 0x0000000e12267981 */ /* 0x000168000c1e1500 */
[----:B------:R0:W5:Y:S04]  /*0270*/  LDG.E R37, desc[UR14][R10.64+0x8] ;  /* 0x0000080e0a257981 */ /* 0x000168000c1e1900 */
[----:B------:R0:W5:Y:S04]  /*0280*/  LDG.E R36, desc[UR14][R12.64+0x8] ;  /* 0x0000080e0c247981 */ /* 0x000168000c1e1900 */
[----:B------:R0:W5:Y:S04]  /*0290*/  LDG.E R35, desc[UR14][R6.64] ;  /* 0x0000000e06237981 */ /* 0x000168000c1e1900 */
[----:B------:R0:W5:Y:S01]  /*02a0*/  LDG.E R34, desc[UR14][R8.64] ;  /* 0x0000000e08227981 */ /* 0x000162000c1e1900 */
[----:B------:R-:W-:Y:S01]  /*02b0*/  BSSY.RECONVERGENT B0, `(.L_x_0) ;  /* 0x0000019000007945 */ /* 0x000fe20003800200 */
[----:B----4-:R-:W-:Y:S01]  /*02c0*/  FADD R2, -R41, R4 ;  /* 0x0000000429027221 */ /* 0x010fe20000000100 */
[----:B---3--:R-:W-:-:S04]  /*02d0*/  R2UR UR5, R0 ;  /* 0x00000000000572ca */ /* 0x008fc800000e0000 */
[----:B------:R-:W-:-:S04]  /*02e0*/  IADD3 R0, PT, PT, R2, 0x1800000, RZ ;  /* 0x0180000002007810 */ /* 0x000fc80007ffe0ff */
[----:B------:R-:W-:-:S04]  /*02f0*/  LOP3.LUT R0, R0, 0x7f800000, RZ, 0xc0, !PT ;  /* 0x7f80000000007812 */ /* 0x000fc800078ec0ff */
[----:B------:R-:W-:Y:S02]  /*0300*/  ISETP.GT.U32.AND P0, PT, R0, 0x1ffffff, PT ;  /* 0x01ffffff0000780c */ /* 0x000fe40003f04070 */
[----:B------:R-:W-:Y:S02]  /*0310*/  R2UR UR6, R5 ;  /* 0x00000000050672ca */ /* 0x000fe400000e0000 */
[----:B------:R-:W-:Y:S02]  /*0320*/  R2UR UR7, R20 ;  /* 0x00000000140772ca */ /* 0x000fe400000e0000 */
[----:B------:R-:W-:Y:S02]  /*0330*/  R2UR UR8, R21 ;  /* 0x00000000150872ca */ /* 0x000fe400000e0000 */
[----:B------:R-:W-:Y:S02]  /*0340*/  R2UR UR9, R22 ;  /* 0x00000000160972ca */ /* 0x000fe400000e0000 */
[----:B------:R-:W-:-:S02]  /*0350*/  R2UR UR10, R23 ;  /* 0x00000000170a72ca */ /* 0x000fc400000e0000 */
[----:B--2---:R-:W-:Y:S02]  /*0360*/  R2UR UR11, R24 ;  /* 0x00000000180b72ca */ /* 0x004fe400000e0000 */
[----:B------:R-:W-:Y:S02]  /*0370*/  R2UR UR12, R25 ;  /* 0x00000000190c72ca */ /* 0x000fe400000e0000 */
[----:B------:R-:W-:Y:S01]  /*0380*/  R2UR UR13, R26 ;  /* 0x000000001a0d72ca */ /* 0x000fe200000e0000 */
[----:B------:R-:W-:Y:S01]  /*0390*/  FADD R0, -R40, R39 ;  /* 0x0000002728007221 */ /* 0x000fe20000000100 */
[----:B0-----:R-:W-:-:S13]  /*03a0*/  @P0 BRA `(.L_x_1) ;  /* 0x0000000000140947 */ /* 0x001fda0003800000 */
[----:B------:R-:W-:Y:S02]  /*03b0*/  MOV R5, R2 ;  /* 0x0000000200057202 */ /* 0x000fe40000000f00 */
[----:B------:R-:W-:-:S07]  /*03c0*/  MOV R18, 0x3e0 ;  /* 0x000003e000127802 */ /* 0x000fce0000000f00 */
[----:B-----5:R-:W-:Y:S05]  /*03d0*/  CALL.REL.NOINC `($__internal_0_$__cuda_sm20_rcp_rn_f32_slowpath) ;  /* 0x0000008c004c7944 */ /* 0x020fea0003c00000 */
[----:B------:R-:W-:Y:S01]  /*03e0*/  MOV R6, R3 ;  /* 0x0000000300067202 */ /* 0x000fe20000000f00 */
[----:B------:R-:W-:Y:S06]  /*03f0*/  BRA `(.L_x_2) ;  /* 0x0000000000107947 */ /* 0x000fec0003800000 */
.L_x_1:
[----:B------:R-:W0:Y:S02]  /*0400*/  MUFU.RCP R3, R2 ;  /* 0x0000000200037308 */ /* 0x000e240000001000 */
[----:B0-----:R-:W-:-:S04]  /*0410*/  FFMA R5, R2, R3, -1 ;  /* 0xbf80000002057423 */ /* 0x001fc80000000003 */
[----:B------:R-:W-:-:S04]  /*0420*/  FADD.FTZ R6, -R5, -RZ ;  /* 0x800000ff05067221 */ /* 0x000fc80000010100 */
[----:B------:R-:W-:-:S07]  /*0430*/  FFMA R6, R3, R6, R3 ;  /* 0x0000000603067223 */ /* 0x000fce0000000003 */
.L_x_2:
[----:B------:R-:W-:Y:S05]  /*0440*/  BSYNC.RECONVERGENT B0 ;  /* 0x0000000000007941 */ /* 0x000fea0003800200 */
.L_x_0:
[----:B------:R-:W-:Y:S01]  /*0450*/  IADD3 R3, PT, PT, R0, 0x1800000, RZ ;  /* 0x0180000000037810 */ /* 0x000fe20007ffe0ff */
[----:B------:R-:W-:Y:S01]  /*0460*/  BSSY.RECONVERGENT B0, `(.L_x_3) ;  /* 0x000000e000007945 */ /* 0x000fe20003800200 */
[----:B-----5:R-:W-:Y:S02]  /*0470*/  FADD R33, -R37, R36 ;  /* 0x0000002425217221 */ /* 0x020fe40000000100 */
[----:B------:R-:W-:-:S04]  /*0480*/  LOP3.LUT R3, R3, 0x7f800000, RZ, 0xc0, !PT ;  /* 0x7f80000003037812 */ /* 0x000fc800078ec0ff */
[----:B------:R-:W-:-:S13]  /*0490*/  ISETP.GT.U32.AND P0, PT, R3, 0x1ffffff, PT ;  /* 0x01ffffff0300780c */ /* 0x000fda0003f04070 */
[----:B------:R-:W-:Y:S05]  /*04a0*/  @P0 BRA `(.L_x_4) ;  /* 0x0000000000140947 */ /* 0x000fea0003800000 */
[----:B------:R-:W-:Y:S02]  /*04b0*/  MOV R5, R0 ;  /* 0x0000000000057202 */ /* 0x000fe40000000f00 */
[----:B------:R-:W-:-:S07]  /*04c0*/  MOV R18, 0x4e0 ;  /* 0x000004e000127802 */ /* 0x000fce0000000f00 */
[----:B------:R-:W-:Y:S05]  /*04d0*/  CALL.REL.NOINC `($__internal_0_$__cuda_sm20_rcp_rn_f32_slowpath) ;  /* 0x0000008c000c7944 */ /* 0x000fea0003c00000 */
[----:B------:R-:W-:Y:S01]  /*04e0*/  MOV R7, R3 ;  /* 0x0000000300077202 */ /* 0x000fe20000000f00 */
[----:B------:R-:W-:Y:S06]  /*04f0*/  BRA `(.L_x_5) ;  /* 0x0000000000107947 */ /* 0x000fec0003800000 */
.L_x_4:
[----:B------:R-:W0:Y:S02]  /*0500*/  MUFU.RCP R7, R0 ;  /* 0x0000000000077308 */ /* 0x000e240000001000 */
[----:B0-----:R-:W-:-:S04]  /*0510*/  FFMA R3, R0, R7, -1 ;  /* 0xbf80000000037423 */ /* 0x001fc80000000007 */
[----:B------:R-:W-:-:S04]  /*0520*/  FADD.FTZ R8, -R3, -RZ ;  /* 0x800000ff03087221 */ /* 0x000fc80000010100 */
[----:B------:R-:W-:-:S07]  /*0530*/  FFMA R7, R7, R8, R7 ;  /* 0x0000000807077223 */ /* 0x000fce0000000007 */
.L_x_5:
[----:B------:R-:W-:Y:S05]  /*0540*/  BSYNC.RECONVERGENT B0 ;  /* 0x0000000000007941 */ /* 0x000fea0003800200 */
.L_x_3:
[----:B------:R-:W-:Y:S01]  /*0550*/  IADD3 R3, PT, PT, R33, 0x1800000, RZ ;  /* 0x0180000021037810 */ /* 0x000fe20007ffe0ff */
[----:B------:R-:W-:Y:S01]  /*0560*/  BSSY.RECONVERGENT B0, `(.L_x_6) ;  /* 0x000001b000007945 */ /* 0x000fe20003800200 */
[----:B------:R-:W-:Y:S02]  /*0570*/  I2FP.F32.S32 R10, UR6 ;  /* 0x00000006000a7c45 */ /* 0x000fe40008201400 */
[----:B------:R-:W-:Y:S02]  /*0580*/  LOP3.LUT R3, R3, 0x7f800000, RZ, 0xc0, !PT ;  /* 0x7f80000003037812 */ /* 0x000fe400078ec0ff */
[----:B------:R-:W-:Y:S02]  /*0590*/  MOV R5, UR9 ;  /* 0x0000000900057c02 */ /* 0x000fe40008000f00 */
[----:B------:R-:W-:Y:S02]  /*05a0*/  ISETP.GT.U32.AND P0, PT, R3, 0x1ffffff, PT ;  /* 0x01ffffff0300780c */ /* 0x000fe40003f04070 */
[----:B------:R-:W-:Y:S01]  /*05b0*/  I2FP.F32.S32 R8, UR7 ;  /* 0x0000000700087c45 */ /* 0x000fe20008201400 */
[----:B------:R-:W-:Y:S01]  /*05c0*/  FFMA R10, R10, R5, UR12 ;  /* 0x0000000c0a0a7e23 */ /* 0x000fe20008000005 */
[----:B------:R-:W-:-:S02]  /*05d0*/  MOV R3, UR10 ;  /* 0x0000000a00037c02 */ /* 0x000fc40008000f00 */
[----:B------:R-:W-:Y:S02]  /*05e0*/  I2FP.F32.S32 R12, UR5 ;  /* 0x00000005000c7c45 */ /* 0x000fe40008201400 */
[----:B------:R-:W-:Y:S01]  /*05f0*/  MOV R5, UR8 ;  /* 0x0000000800057c02 */ /* 0x000fe20008000f00 */
[----:B------:R-:W-:Y:S01]  /*0600*/  FFMA R8, R8, R3, UR13 ;  /* 0x0000000d08087e23 */ /* 0x000fe20008000003 */
[----:B------:R-:W-:Y:S02]  /*0610*/  MOV R13, UR8 ;  /* 0x00000008000d7c02 */ /* 0x000fe40008000f00 */
[----:B------:R-:W-:Y:S01]  /*0620*/  MOV R11, UR9 ;  /* 0x00000009000b7c02 */ /* 0x000fe20008000f00 */
[----:B------:R-:W-:Y:S01]  /*0630*/  FFMA R12, R12, R5, UR11 ;  /* 0x0000000b0c0c7e23 */ /* 0x000fe20008000005 */
[----:B------:R-:W-:Y:S01]  /*0640*/  MOV R9, UR10 ;  /* 0x0000000a00097c02 */ /* 0x000fe20008000f00 */
[----:B------:R-:W-:Y:S02]  /*0650*/  FADD R13, -R13, UR11 ;  /* 0x0000000b0d0d7e21 */ /* 0x000fe40008000100 */
[----:B------:R-:W-:-:S02]  /*0660*/  FADD R11, -R11, UR12 ;  /* 0x0000000c0b0b7e21 */ /* 0x000fc40008000100 */
[----:B------:R-:W-:Y:S01]  /*0670*/  FADD R9, -R9, UR13 ;  /* 0x0000000d09097e21 */ /* 0x000fe20008000100 */
[----:B------:R-:W-:Y:S06]  /*0680*/  @P0 BRA `(.L_x_7) ;  /* 0x0000000000100947 */ /* 0x000fec0003800000 */
[----:B------:R-:W-:Y:S02]  /*0690*/  MOV R5, R33 ;  /* 0x0000002100057202 */ /* 0x000fe40000000f00 */
[----:B------:R-:W-:-:S07]  /*06a0*/  MOV R18, 0x6c0 ;  /* 0x000006c000127802 */ /* 0x000fce0000000f00 */
[----:B------:R-:W-:Y:S05]  /*06b0*/  CALL.REL.NOINC `($__internal_0_$__cuda_sm20_rcp_rn_f32_slowpath) ;  /* 0x0000008800947944 */ /* 0x000fea0003c00000 */
[----:B------:R-:W-:Y:S05]  /*06c0*/  BRA `(.L_x_8) ;  /* 0x0000000000107947 */ /* 0x000fea0003800000 */
.L_x_7:
[----:B------:R-:W0:Y:S02]  /*06d0*/  MUFU.RCP R14, R33 ;  /* 0x00000021000e7308 */ /* 0x000e240000001000 */
[----:B0-----:R-:W-:-:S04]  /*06e0*/  FFMA R3, R14, R33, -1 ;  /* 0xbf8000000e037423 */ /* 0x001fc80000000021 */
[----:B------:R-:W-:-:S04]  /*06f0*/  FADD.FTZ R3, -R3, -RZ ;  /* 0x800000ff03037221 */ /* 0x000fc80000010100 */
[----:B------:R-:W-:-:S07]  /*0700*/  FFMA R3, R14, R3, R14 ;  /* 0x000000030e037223 */ /* 0x000fce000000000e */
.L_x_8:
[----:B------:R-:W-:Y:S05]  /*0710*/  BSYNC.RECONVERGENT B0 ;  /* 0x0000000000007941 */ /* 0x000fea0003800200 */
.L_x_6:
[----:B------:R-:W-:Y:S02]  /*0720*/  FSETP.GE.AND P1, PT, R6, RZ, PT ;  /* 0x000000ff0600720b */ /* 0x000fe40003f26000 */
[----:B------:R-:W-:Y:S02]  /*0730*/  FSETP.GE.AND P2, PT, R7, RZ, PT ;  /* 0x000000ff0700720b */ /* 0x000fe40003f46000 */
[----:B------:R-:W-:Y:S02]  /*0740*/  FSEL R14, R12, R13, !P1 ;  /* 0x0000000d0c0e7208 */ /* 0x000fe40004800000 */
[----:B------:R-:W-:Y:S02]  /*0750*/  FSEL R15, R10, R11, !P2 ;  /* 0x0000000b0a0f7208 */ /* 0x000fe40005000000 */
[----:B------:R-:W-:Y:S01]  /*0760*/  FSETP.GE.AND P3, PT, R3, RZ, PT ;  /* 0x000000ff0300720b */ /* 0x000fe20003f66000 */
[----:B------:R-:W-:Y:S01]  /*0770*/  FADD R5, -R41, R14 ;  /* 0x0000000e29057221 */ /* 0x000fe20000000100 */
[----:B------:R-:W-:Y:S01]  /*0780*/  FSEL R12, R13, R12, !P1 ;  /* 0x0000000c0d0c7208 */ /* 0x000fe20004800000 */
[----:B------:R-:W-:Y:S01]  /*0790*/  FADD R14, -R40, R15 ;  /* 0x0000000f280e7221 */ /* 0x000fe20000000100 */
[----:B------:R-:W-:Y:S01]  /*07a0*/  FSEL R16, R9, R8, !P3 ;  /* 0x0000000809107208 */ /* 0x000fe20005800000 */
[----:B------:R-:W-:Y:S01]  /*07b0*/  FMUL R15, R5, R6 ;  /* 0x00000006050f7220 */ /* 0x000fe20000400000 */
[----:B------:R-:W-:Y:S01]  /*07c0*/  FSEL R11, R11, R10, !P2 ;  /* 0x0000000a0b0b7208 */ /* 0x000fe20005000000 */
[----:B------:R-:W-:Y:S01]  /*07d0*/  FMUL R14, R14, R7 ;  /* 0x000000070e0e7220 */ /* 0x000fe20000400000 */
[----:B------:R-:W-:Y:S01]  /*07e0*/  FADD R5, -R41, R12 ;  /* 0x0000000c29057221 */ /* 0x000fe20000000100 */
[----:B------:R-:W-:Y:S01]  /*07f0*/  FADD R16, -R37, R16 ;  /* 0x0000001025107221 */ /* 0x000fe20000000100 */
[----:B------:R-:W-:Y:S01]  /*0800*/  FSEL R8, R8, R9, !P3 ;  /* 0x0000000908087208 */ /* 0x000fe20005800000 */
[----:B------:R-:W-:Y:S01]  /*0810*/  FADD R10, -R40, R11 ;  /* 0x0000000b280a7221 */ /* 0x000fe20000000100 */
[----:B------:R-:W-:Y:S01]  /*0820*/  FSETP.GT.AND P0, PT, R14, R15, PT ;  /* 0x0000000f0e00720b */ /* 0x000fe20003f04000 */
[----:B------:R-:W-:Y:S01]  /*0830*/  FMUL R16, R16, R3 ;  /* 0x0000000310107220 */ /* 0x000fe20000400000 */
[----:B------:R-:W-:Y:S01]  /*0840*/  FMUL R5, R5, R6 ;  /* 0x0000000605057220 */ /* 0x000fe20000400000 */
[----:B------:R-:W-:Y:S01]  /*0850*/  FMUL R10, R10, R7 ;  /* 0x000000070a0a7220 */ /* 0x000fe20000400000 */
[----:B------:R-:W-:Y:S01]  /*0860*/  FSEL R32, R14, R15, P0 ;  /* 0x0000000f0e207208 */ /* 0x000fe20000000000 */
[----:B------:R-:W-:Y:S01]  /*0870*/  FADD R8, -R37, R8 ;  /* 0x0000000825087221 */ /* 0x000fe20000000100 */
[----:B------:R-:W-:-:S02]  /*0880*/  PLOP3.LUT P1, PT, PT, PT, PT, 0x8, 0x80 ;  /* 0x000000000080781c */ /* 0x000fc40003f2e170 */
[----:B------:R-:W-:Y:S01]  /*0890*/  FSETP.GT.AND P2, PT, R32, R16, PT ;  /* 0x000000102000720b */ /* 0x000fe20003f44000 */
[----:B------:R-:W-:Y:S01]  /*08a0*/  FMUL R11, R8, R3 ;  /* 0x00000003080b7220 */ /* 0x000fe20000400000 */
[----:B------:R-:W-:-:S04]  /*08b0*/  FSETP.GEU.AND P0, PT, R10, R5, PT ;  /* 0x000000050a00720b */ /* 0x000fc80003f0e000 */
[----:B------:R-:W-:-:S07]  /*08c0*/  FSEL R31, R10, R5, !P0 ;  /* 0x000000050a1f7208 */ /* 0x000fce0004000000 */
[----:B------:R-:W-:-:S04]  /*08d0*/  @!P2 FSETP.GT.AND P0, PT, R15, R10, PT ;  /* 0x0000000a0f00a20b */ /* 0x000fc80003f04000 */
[----:B------:R-:W-:-:S04]  /*08e0*/  @!P2 FSETP.LEU.AND P0, PT, R11, R31, !P0 ;  /* 0x0000001f0b00a20b */ /* 0x000fc8000470b000 */
[----:B------:R-:W-:-:S13]  /*08f0*/  @!P2 FSETP.LEU.AND P1, PT, R14, R5, P0 ;  /* 0x000000050e00a20b */ /* 0x000fda000072b000 */
[----:B------:R-:W-:Y:S05]  /*0900*/  @!P1 EXIT ;  /* 0x000000000000994d */ /* 0x000fea0003800000 */
[----:B------:R-:W-:Y:S01]  /*0910*/  FMUL R50, R2, R2 ;  /* 0x0000000202327220 */ /* 0x000fe20000400000 */
[----:B------:R-:W-:Y:S01]  /*0920*/  FMUL R9, R0, R0 ;  /* 0x0000000000097220 */ /* 0x000fe20000400000 */
[----:B------:R-:W-:Y:S01]  /*0930*/  FMUL R8, R33, R33 ;  /* 0x0000002121087220 */ /* 0x000fe20000400000 */
[CC--:B------:R-:W-:Y:S01]  /*0940*/  FSETP.GT.AND P0, PT, R11.reuse, R32.reuse, PT ;  /* 0x000000200b00720b */ /* 0x0c0fe20003f04000 */
[----:B------:R-:W-:Y:S01]  /*0950*/  BSSY.RECONVERGENT B2, `(.L_x_9) ;  /* 0x0000012000027945 */ /* 0x000fe20003800200 */
[----:B------:R-:W-:Y:S01]  /*0960*/  FADD R7, R50, R9 ;  /* 0x0000000932077221 */ /* 0x000fe20000000000 */
[-C--:B------:R-:W-:Y:S02]  /*0970*/  FSETP.GEU.AND P2, PT, R16, R31.reuse, PT ;  /* 0x0000001f1000720b */ /* 0x080fe40003f4e000 */
[----:B------:R-:W-:Y:S01]  /*0980*/  FSEL R32, R11, R32, P0 ;  /* 0x000000200b207208 */ /* 0x000fe20000000000 */
[----:B------:R-:W-:Y:S01]  /*0990*/  FADD R7, R8, R7 ;  /* 0x0000000708077221 */ /* 0x000fe20000000000 */
[----:B------:R-:W-:-:S03]  /*09a0*/  FSEL R31, R16, R31, !P2 ;  /* 0x0000001f101f7208 */ /* 0x000fc60005000000 */
[----:B------:R-:W0:Y:S08]  /*09b0*/  MUFU.RCP R6, R7 ;  /* 0x0000000700067308 */ /* 0x000e300000001000 */
[----:B------:R-:W1:Y:S01]  /*09c0*/  FCHK P1, R50, R7 ;  /* 0x0000000732007302 */ /* 0x000e620000020000 */
[----:B0-----:R-:W-:-:S04]  /*09d0*/  FFMA R3, -R7, R6, 1 ;  /* 0x3f80000007037423 */ /* 0x001fc80000000106 */
[----:B------:R-:W-:-:S04]  /*09e0*/  FFMA R3, R6, R3, R6 ;  /* 0x0000000306037223 */ /* 0x000fc80000000006 */
[----:B------:R-:W-:-:S04]  /*09f0*/  FFMA R6, R50, R3, RZ ;  /* 0x0000000332067223 */ /* 0x000fc800000000ff */
[----:B------:R-:W-:-:S04]  /*0a00*/  FFMA R5, -R7, R6, R50 ;  /* 0x0000000607057223 */ /* 0x000fc80000000132 */
[----:B------:R-:W-:Y:S01]  /*0a10*/  FFMA R5, R3, R5, R6 ;  /* 0x0000000503057223 */ /* 0x000fe20000000006 */
[----:B-1----:R-:W-:Y:S06]  /*0a20*/  @!P1 BRA `(.L_x_10) ;  /* 0x0000000000109947 */ /* 0x002fec0003800000 */
[----:B------:R-:W-:Y:S02]  /*0a30*/  MOV R3, R7 ;  /* 0x0000000700037202 */ /* 0x000fe40000000f00 */
[----:B------:R-:W-:-:S07]  /*0a40*/  MOV R6, 0xa60 ;  /* 0x00000a6000067802 */ /* 0x000fce0000000f00 */
[----:B------:R-:W-:Y:S05]  /*0a50*/  CALL.REL.NOINC `($__internal_2_$__cuda_sm3x_div_rn_noftz_f32_slowpath) ;  /* 0x0000008800dc7944 */ /* 0x000fea0003c00000 */
[----:B------:R-:W-:-:S07]  /*0a60*/  MOV R5, R3 ;  /* 0x0000000300057202 */ /* 0x000fce0000000f00 */
.L_x_10:
[----:B------:R-:W-:Y:S05]  /*0a70*/  BSYNC.RECONVERGENT B2 ;  /* 0x0000000000027941 */ /* 0x000fea0003800200 */
.L_x_9:
[----:B------:R-:W0:Y:S01]  /*0a80*/  MUFU.RCP R6, R7 ;  /* 0x0000000700067308 */ /* 0x000e220000001000 */
[----:B------:R-:W-:Y:S07]  /*0a90*/  BSSY.RECONVERGENT B2, `(.L_x_11) ;  /* 0x000000d000027945 */ /* 0x000fee0003800200 */
        /* <DEDUP_REMOVED lines=8> */
[----:B------:R-:W-:Y:S02]  /*0b20*/  MOV R3, R7 ;  /* 0x0000000700037202 */ /* 0x000fe40000000f00 */
[----:B------:R-:W-:-:S07]  /*0b30*/  MOV R6, 0xb50 ;  /* 0x00000b5000067802 */ /* 0x000fce0000000f00 */
[----:B------:R-:W-:Y:S05]  /*0b40*/  CALL.REL.NOINC `($__internal_2_$__cuda_sm3x_div_rn_noftz_f32_slowpath) ;  /* 0x0000008800a07944 */ /* 0x000fea0003c00000 */
[----:B------:R-:W-:-:S07]  /*0b50*/  MOV R30, R3 ;  /* 0x00000003001e7202 */ /* 0x000fce0000000f00 */
.L_x_12:
[----:B------:R-:W-:Y:S05]  /*0b60*/  BSYNC.RECONVERGENT B2 ;  /* 0x0000000000027941 */ /* 0x000fea0003800200 */
.L_x_11:
        /* <DEDUP_REMOVED lines=14> */
.L_x_14:
[----:B------:R-:W-:Y:S05]  /*0c50*/  BSYNC.RECONVERGENT B2 ;  /* 0x0000000000027941 */ /* 0x000fea0003800200 */
.L_x_13:
[----:B------:R-:W-:Y:S01]  /*0c60*/  IADD3 R3, PT, PT, R7, -0xd000000, RZ ;  /* 0xf300000007037810 */ /* 0x000fe20007ffe0ff */
[----:B------:R0:W1:Y:S01]  /*0c70*/  MUFU.RSQ R6, R7 ;  /* 0x0000000700067308 */ /* 0x0000620000001400 */
[C---:B------:R-:W-:Y:S01]  /*0c80*/  FSETP.GE.AND P1, PT, R30.reuse, R29, PT ;  /* 0x0000001d1e00720b */ /* 0x040fe20003f26000 */
[----:B------:R-:W-:Y:S01]  /*0c90*/  BSSY.RECONVERGENT B0, `(.L_x_15) ;  /* 0x0000011000007945 */ /* 0x000fe20003800200 */
[----:B------:R-:W-:Y:S02]  /*0ca0*/  ISETP.GT.U32.AND P2, PT, R3, 0x727fffff, PT ;  /* 0x727fffff0300780c */ /* 0x000fe40003f44070 */
[C---:B------:R-:W-:Y:S02]  /*0cb0*/  FSETP.GE.AND P0, PT, R29.reuse, R30, PT ;  /* 0x0000001e1d00720b */ /* 0x040fe40003f06000 */
[-C--:B------:R-:W-:Y:S02]  /*0cc0*/  FSETP.LTU.OR P1, PT, R30, R5.reuse, !P1 ;  /* 0x000000051e00720b */ /* 0x080fe40004f29400 */
[----:B------:R-:W-:-:S02]  /*0cd0*/  FSETP.GE.AND P0, PT, R29, R5, P0 ;  /* 0x000000051d00720b */ /* 0x000fc40000706000 */
[----:B------:R-:W-:Y:S02]  /*0ce0*/  P2R R24, PR, RZ, 0x2 ;  /* 0x00000002ff187803 */ /* 0x000fe40000000000 */
[----:B------:R-:W-:-:S03]  /*0cf0*/  P2R R25, PR, RZ, 0x1 ;  /* 0x00000001ff197803 */ /* 0x000fc60000000000 */
[----:B0-----:R-:W-:Y:S06]  /*0d00*/  @!P2 BRA `(.L_x_16) ;  /* 0x000000000014a947 */ /* 0x001fec0003800000 */
[----:B-1----:R-:W-:Y:S02]  /*0d10*/  MOV R6, R7 ;  /* 0x0000000700067202 */ /* 0x002fe40000000f00 */
[----:B------:R-:W-:-:S07]  /*0d20*/  MOV R3, 0xd40 ;  /* 0x00000d4000037802 */ /* 0x000fce0000000f00 */
[----:B------:R-:W-:Y:S05]  /*0d30*/  CALL.REL.NOINC `($__internal_1_$__cuda_sm20_sqrt_rn_f32_slowpath) ;  /* 0x0000008400cc7944 */ /* 0x000fea0003c00000 */
[----:B------:R-:W-:Y:S01]  /*0d40*/  MOV R7, R47 ;  /* 0x0000002f00077202 */ /* 0x000fe20000000f00 */
[----:B------:R-:W-:Y:S06]  /*0d50*/  BRA `(.L_x_17) ;  /* 0x0000000000107947 */ /* 0x000fec0003800000 */
.L_x_16:
[----:B-1----:R-:W-:Y:S01]  /*0d60*/  FMUL.FTZ R8, R7, R6 ;  /* 0x0000000607087220 */ /* 0x002fe20000410000 */
[----:B------:R-:W-:-:S03]  /*0d70*/  FMUL.FTZ R6, R6, 0.5 ;  /* 0x3f00000006067820 */ /* 0x000fc60000410000 */
[----:B------:R-:W-:-:S04]  /*0d80*/  FFMA R7, -R8, R8, R7 ;  /* 0x0000000808077223 */ /* 0x000fc80000000107 */
[----:B------:R-:W-:-:S07]  /*0d90*/  FFMA R7, R7, R6, R8 ;  /* 0x0000000607077223 */ /* 0x000fce0000000008 */
.L_x_17:
[----:B------:R-:W-:Y:S05]  /*0da0*/  BSYNC.RECONVERGENT B0 ;  /* 0x0000000000007941 */ /* 0x000fea0003800200 */
.L_x_15:
[----:B------:R-:W0:Y:S01]  /*0db0*/  MUFU.RCP R6, R7 ;  /* 0x0000000700067308 */ /* 0x000e220000001000 */
[----:B------:R-:W-:Y:S07]  /*0dc0*/  BSSY.RECONVERGENT B2, `(.L_x_18) ;  /* 0x000000d000027945 */ /* 0x000fee0003800200 */
[----:B------:R-:W1:Y:S01]  /*0dd0*/  FCHK P0, R2, R7 ;  /* 0x0000000702007302 */ /* 0x000e620000000000 */
[----:B0-----:R-:W-:-:S04]  /*0de0*/  FFMA R3, R6, -R7, 1 ;  /* 0x3f80000006037423 */ /* 0x001fc80000000807 */
[----:B------:R-:W-:-:S04]  /*0df0*/  FFMA R3, R6, R3, R6 ;  /* 0x0000000306037223 */ /* 0x000fc80000000006 */
[----:B------:R-:W-:-:S04]  /*0e00*/  FFMA R28, R2, R3, RZ ;  /* 0x00000003021c7223 */ /* 0x000fc800000000ff */
[----:B------:R-:W-:-:S04]  /*0e10*/  FFMA R6, R28, -R7, R2 ;  /* 0x800000071c067223 */ /* 0x000fc80000000002 */
[----:B------:R-:W-:Y:S01]  /*0e20*/  FFMA R28, R3, R6, R28 ;  /* 0x00000006031c7223 */ /* 0x000fe2000000001c */
[----:B-1----:R-:W-:Y:S06]  /*0e30*/  @!P0 BRA `(.L_x_19) ;  /* 0x0000000000148947 */ /* 0x002fec0003800000 */
[----:B------:R-:W-:Y:S02]  /*0e40*/  MOV R50, R2 ;  /* 0x0000000200327202 */ /* 0x000fe40000000f00 */
[----:B------:R-:W-:Y:S02]  /*0e50*/  MOV R3, R7 ;  /* 0x0000000700037202 */ /* 0x000fe40000000f00 */
[----:B------:R-:W-:-:S07]  /*0e60*/  MOV R6, 0xe80 ;  /* 0x00000e8000067802 */ /* 0x000fce0000000f00 */
[----:B------:R-:W-:Y:S05]  /*0e70*/  CALL.REL.NOINC `($__internal_2_$__cuda_sm3x_div_rn_noftz_f32_slowpath) ;  /* 0x0000008400d47944 */ /* 0x000fea0003c00000 */
[----:B------:R-:W-:-:S07]  /*0e80*/  MOV R28, R3 ;  /* 0x00000003001c7202 */ /* 0x000fce0000000f00 */
.L_x_19:
[----:B------:R-:W-:Y:S05]  /*0e90*/  BSYNC.RECONVERGENT B2 ;  /* 0x0000000000027941 */ /* 0x000fea0003800200 */
.L_x_18:
        /* <DEDUP_REMOVED lines=14> */
.L_x_21:
[----:B------:R-:W-:Y:S05]  /*0f80*/  BSYNC.RECONVERGENT B2 ;  /* 0x0000000000027941 */ /* 0x000fea0003800200 */
.L_x_20:
        /* <DEDUP_REMOVED lines=14> */
.L_x_23:
[----:B------:R-:W-:Y:S05]  /*1070*/  BSYNC.RECONVERGENT B2 ;  /* 0x0000000000027941 */ /* 0x000fea0003800200 */
.L_x_22:
[----:B------:R-:W-:Y:S01]  /*1080*/  ISETP.NE.AND P1, PT, R25, RZ, PT ;  /* 0x000000ff1900720c */ /* 0x000fe20003f25270 */
[----:B------:R-:W-:Y:S01]  /*1090*/  FADD R23, R41, R4 ;  /* 0x0000000429177221 */ /* 0x000fe20000000000 */
[----:B------:R-:W-:Y:S01]  /*10a0*/  ISETP.NE.AND P0, PT, R24, RZ, PT ;  /* 0x000000ff1800720c */ /* 0x000fe20003f05270 */
[----:B------:R-:W-:Y:S01]  /*10b0*/  FADD R22, R40, R39 ;  /* 0x0000002728167221 */ /* 0x000fe20000000000 */
[----:B------:R-:W-:Y:S01]  /*10c0*/  FADD R21, R37, R36 ;  /* 0x0000002425157221 */ /* 0x000fe20000000000 */
[----:B------:R-:W-:Y:S01]  /*10d0*/  BSSY.RECONVERGENT B2, `(.L_x_24) ;  /* 0x00002b0000027945 */ /* 0x000fe20003800200 */
[----:B------:R-:W-:Y:S01]  /*10e0*/  PLOP3.LUT P0, PT, P0, P1, PT, 0x20, 0x2 ;  /* 0x000000000002781c */ /* 0x000fe20000702470 */
[----:B------:R-:W-:Y:S01]  /*10f0*/  FMUL R23, R23, 0.5 ;  /* 0x3f00000017177820 */ /* 0x000fe20000400000 */
[----:B------:R-:W-:Y:S01]  /*1100*/  FMUL R22, R22, 0.5 ;  /* 0x3f00000016167820 */ /* 0x000fe20000400000 */
[----:B------:R-:W-:-:S10]  /*1110*/  FMUL R21, R21, 0.5 ;  /* 0x3f00000015157820 */ /* 0x000fd40000400000 */
[----:B------:R-:W-:Y:S05]  /*1120*/  @!P0 BRA `(.L_x_25) ;  /* 0x0000002800a88947 */ /* 0x000fea0003800000 */
[----:B------:R-:W-:Y:S01]  /*1130*/  IADD3 R3, PT, PT, R5, -0xd000000, RZ ;  /* 0xf300000005037810 */ /* 0x000fe20007ffe0ff */
[----:B------:R0:W1:Y:S01]  /*1140*/  MUFU.RSQ R8, R5 ;  /* 0x0000000500087308 */ /* 0x0000620000001400 */
[----:B------:R-:W-:Y:S02]  /*1150*/  BSSY.RECONVERGENT B0, `(.L_x_26) ;  /* 0x000000c000007945 */ /* 0x000fe40003800200 */
[----:B------:R-:W-:-:S13]  /*1160*/  ISETP.GT.U32.AND P0, PT, R3, 0x727fffff, PT ;  /* 0x727fffff0300780c */ /* 0x000fda0003f04070 */
[----:B0-----:R-:W-:Y:S05]  /*1170*/  @!P0 BRA `(.L_x_27) ;  /* 0x0000000000148947 */ /* 0x001fea0003800000 */
[----:B------:R-:W-:Y:S02]  /*1180*/  MOV R6, R5 ;  /* 0x0000000500067202 */ /* 0x000fe40000000f00 */
[----:B------:R-:W-:-:S07]  /*1190*/  MOV R3, 0x11b0 ;  /* 0x000011b000037802 */ /* 0x000fce0000000f00 */
[----:B-1----:R-:W-:Y:S05]  /*11a0*/  CALL.REL.NOINC `($__internal_1_$__cuda_sm20_sqrt_rn_f32_slowpath) ;  /* 0x0000008000b07944 */ /* 0x002fea0003c00000 */
[----:B------:R-:W-:Y:S01]  /*11b0*/  MOV R3, R47 ;  /* 0x0000002f00037202 */ /* 0x000fe20000000f00 */
[----:B------:R-:W-:Y:S06]  /*11c0*/  BRA `(.L_x_28) ;  /* 0x0000000000107947 */ /* 0x000fec0003800000 */
.L_x_27:
[C---:B-1----:R-:W-:Y:S01]  /*11d0*/  FMUL.FTZ R6, R8.reuse, R5 ;  /* 0x0000000508067220 */ /* 0x042fe20000410000 */
[----:B------:R-:W-:-:S03]  /*11e0*/  FMUL.FTZ R7, R8, 0.5 ;  /* 0x3f00000008077820 */ /* 0x000fc60000410000 */
[----:B------:R-:W-:-:S04]  /*11f0*/  FFMA R3, -R6, R6, R5 ;  /* 0x0000000606037223 */ /* 0x000fc80000000105 */
[----:B------:R-:W-:-:S07]  /*1200*/  FFMA R3, R3, R7, R6 ;  /* 0x0000000703037223 */ /* 0x000fce0000000006 */
.L_x_28:
[----:B------:R-:W-:Y:S05]  /*1210*/  BSYNC.RECONVERGENT B0 ;  /* 0x0000000000007941 */ /* 0x000fea0003800200 */
.L_x_26:
[----:B------:R-:W0:Y:S01]  /*1220*/  MUFU.RCP R20, R3 ;  /* 0x0000000300147308 */ /* 0x000e220000001000 */
[----:B------:R-:W-:Y:S01]  /*1230*/  MOV R8, UR8 ;  /* 0x0000000800087c02 */ /* 0x000fe20008000f00 */
[----:B------:R-:W-:Y:S06]  /*1240*/  BSSY.RECONVERGENT B3, `(.L_x_29) ;  /* 0x000000c000037945 */ /* 0x000fec0003800200 */
[----:B------:R-:W1:Y:S01]  /*1250*/  FCHK P0, R8, R3 ;  /* 0x0000000308007302 */ /* 0x000e620000000000 */
[----:B0-----:R-:W-:-:S04]  /*1260*/  FFMA R5, R20, -R3, 1 ;  /* 0x3f80000014057423 */ /* 0x001fc80000000803 */
[----:B------:R-:W-:-:S04]  /*1270*/  FFMA R20, R20, R5, R20 ;  /* 0x0000000514147223 */ /* 0x000fc80000000014 */
[----:B------:R-:W-:-:S04]  /*1280*/  FFMA R5, R20, UR8, RZ ;  /* 0x0000000814057c23 */ /* 0x000fc800080000ff */
[----:B------:R-:W-:-:S04]  /*1290*/  FFMA R6, R5, -R3, UR8 ;  /* 0x0000000805067e23 */ /* 0x000fc80008000803 */
[----:B------:R-:W-:Y:S01]  /*12a0*/  FFMA R20, R20, R6, R5 ;  /* 0x0000000614147223 */ /* 0x000fe20000000005 */
[----:B-1----:R-:W-:Y:S06]  /*12b0*/  @!P0 BRA `(.L_x_30) ;  /* 0x0000000000108947 */ /* 0x002fec0003800000 */
[----:B------:R-:W-:Y:S02]  /*12c0*/  MOV R50, UR8 ;  /* 0x0000000800327c02 */ /* 0x000fe40008000f00 */
[----:B------:R-:W-:-:S07]  /*12d0*/  MOV R6, 0x12f0 ;  /* 0x000012f000067802 */ /* 0x000fce0000000f00 */
[----:B------:R-:W-:Y:S05]  /*12e0*/  CALL.REL.NOINC `($__internal_2_$__cuda_sm3x_div_rn_noftz_f32_slowpath) ;  /* 0x0000008000b87944 */ /* 0x000fea0003c00000 */
[----:B------:R-:W-:-:S07]  /*12f0*/  MOV R20, R3 ;  /* 0x0000000300147202 */ /* 0x000fce0000000f00 */
.L_x_30:
[----:B------:R-:W-:Y:S05]  /*1300*/  BSYNC.RECONVERGENT B3 ;  /* 0x0000000000037941 */ /* 0x000fea0003800200 */
.L_x_29:
[----:B------:R-:W0:Y:S01]  /*1310*/  MUFU.RCP R3, UR8 ;  /* 0x0000000800037d08 */ /* 0x000e220008001000 */
[----:B------:R-:W-:Y:S01]  /*1320*/  FFMA R50, R2, R32, R41 ;  /* 0x0000002002327223 */ /* 0x000fe20000000029 */
[----:B------:R-:W-:Y:S01]  /*1330*/  MOV R6, UR8 ;  /* 0x0000000800067c02 */ /* 0x000fe20008000f00 */
[----:B------:R-:W-:Y:S02]  /*1340*/  BSSY.RECONVERGENT B3, `(.L_x_31) ;  /* 0x000000d000037945 */ /* 0x000fe40003800200 */
[----:B------:R-:W-:-:S04]  /*1350*/  FADD R50, R50, -UR11 ;  /* 0x8000000b32327e21 */ /* 0x000fc80008000000 */
[----:B------:R-:W1:Y:S01]  /*1360*/  FCHK P0, R50, UR8 ;  /* 0x0000000832007d02 */ /* 0x000e620008000000 */
[----:B0-----:R-:W-:-:S04]  /*1370*/  FFMA R6, R3, -R6, 1 ;  /* 0x3f80000003067423 */ /* 0x001fc80000000806 */
[----:B------:R-:W-:-:S04]  /*1380*/  FFMA R3, R3, R6, R3 ;  /* 0x0000000603037223 */ /* 0x000fc80000000003 */
[----:B------:R-:W-:-:S04]  /*1390*/  FFMA R5, R50, R3, RZ ;  /* 0x0000000332057223 */ /* 0x000fc800000000ff */
[----:B------:R-:W-:-:S04]  /*13a0*/  FFMA R6, R5, -UR8, R50 ;  /* 0x8000000805067c23 */ /* 0x000fc80008000032 */
[----:B------:R-:W-:Y:S01]  /*13b0*/  FFMA R5, R3, R6, R5 ;  /* 0x0000000603057223 */ /* 0x000fe20000000005 */
[----:B-1----:R-:W-:Y:S06]  /*13c0*/  @!P0 BRA `(.L_x_32) ;  /* 0x0000000000108947 */ /* 0x002fec0003800000 */
[----:B------:R-:W-:Y:S02]  /*13d0*/  MOV R3, UR8 ;  /* 0x0000000800037c02 */ /* 0x000fe40008000f00 */
[----:B------:R-:W-:-:S07]  /*13e0*/  MOV R6, 0x1400 ;  /* 0x0000140000067802 */ /* 0x000fce0000000f00 */
[----:B------:R-:W-:Y:S05]  /*13f0*/  CALL.REL.NOINC `($__internal_2_$__cuda_sm3x_div_rn_noftz_f32_slowpath) ;  /* 0x0000008000747944 */ /* 0x000fea0003c00000 */
[----:B------:R-:W-:-:S07]  /*1400*/  MOV R5, R3 ;  /* 0x0000000300057202 */ /* 0x000fce0000000f00 */
.L_x_32:
[----:B------:R-:W-:Y:S05]  /*1410*/  BSYNC.RECONVERGENT B3 ;  /* 0x0000000000037941 */ /* 0x000fea0003800200 */
.L_x_31:
        /* <DEDUP_REMOVED lines=15> */
.L_x_34:
[----:B------:R-:W-:Y:S05]  /*1510*/  BSYNC.RECONVERGENT B3 ;  /* 0x0000000000037941 */ /* 0x000fea0003800200 */
.L_x_33:
[----:B------:R-:W0:Y:S01]  /*1520*/  MUFU.RCP R8, UR8 ;  /* 0x0000000800087d08 */ /* 0x000e220008001000 */
[----:B------:R-:W-:Y:S01]  /*1530*/  FSETP.GT.AND P0, PT, R5, R3, PT ;  /* 0x000000030500720b */ /* 0x000fe20003f04000 */
[----:B------:R-:W-:Y:S01]  /*1540*/  FADD R50, R41, -UR11 ;  /* 0x8000000b29327e21 */ /* 0x000fe20008000000 */
[----:B------:R-:W-:Y:S01]  /*1550*/  MOV R9, UR8 ;  /* 0x0000000800097c02 */ /* 0x000fe20008000f00 */
[----:B------:R-:W-:Y:S01]  /*1560*/  BSSY.RECONVERGENT B3, `(.L_x_35) ;  /* 0x0000010000037945 */ /* 0x000fe20003800200 */
[----:B------:R-:W-:Y:S02]  /*1570*/  FSEL R7, R3, R5, P0 ;  /* 0x0000000503077208 */ /* 0x000fe40000000000 */
[----:B------:R-:W-:Y:S01]  /*1580*/  FSEL R5, R5, R3, P0 ;  /* 0x0000000305057208 */ /* 0x000fe20000000000 */
[----:B------:R-:W1:Y:S08]  /*1590*/  FCHK P1, R50, UR8 ;  /* 0x0000000832007d02 */ /* 0x000e700008020000 */
[----:B------:R-:W2:Y:S01]  /*15a0*/  F2I.FLOOR.NTZ R7, R7 ;  /* 0x0000000700077305 */ /* 0x000ea20000207100 */
[----:B0-----:R-:W-:-:S04]  /*15b0*/  FFMA R9, R8, -R9, 1 ;  /* 0x3f80000008097423 */ /* 0x001fc80000000809 */
[----:B------:R-:W-:-:S03]  /*15c0*/  FFMA R8, R8, R9, R8 ;  /* 0x0000000908087223 */ /* 0x000fc60000000008 */
[----:B------:R-:W0:Y:S01]  /*15d0*/  F2I.CEIL.NTZ R5, R5 ;  /* 0x0000000500057305 */ /* 0x000e22000020b100 */
[----:B------:R-:W-:-:S04]  /*15e0*/  FFMA R3, R8, R50, RZ ;  /* 0x0000003208037223 */ /* 0x000fc800000000ff */
[----:B------:R-:W-:-:S04]  /*15f0*/  FFMA R6, R3, -UR8, R50 ;  /* 0x8000000803067c23 */ /* 0x000fc80008000032 */
[----:B------:R-:W-:Y:S01]  /*1600*/  FFMA R8, R8, R6, R3 ;  /* 0x0000000608087223 */ /* 0x000fe20000000003 */
[----:B-12---:R-:W-:Y:S06]  /*1610*/  @!P1 BRA `(.L_x_36) ;  /* 0x0000000000109947 */ /* 0x006fec0003800000 */
[----:B------:R-:W-:Y:S02]  /*1620*/  MOV R3, UR8 ;  /* 0x0000000800037c02 */ /* 0x000fe40008000f00 */
[----:B------:R-:W-:-:S07]  /*1630*/  MOV R6, 0x1650 ;  /* 0x0000165000067802 */ /* 0x000fce0000000f00 */
[----:B0-----:R-:W-:Y:S05]  /*1640*/  CALL.REL.NOINC `($__internal_2_$__cuda_sm3x_div_rn_noftz_f32_slowpath) ;  /* 0x0000007c00e07944 */ /* 0x001fea0003c00000 */
[----:B------:R-:W-:-:S07]  /*1650*/  MOV R8, R3 ;  /* 0x0000000300087202 */ /* 0x000fce0000000f00 */
.L_x_36:
[----:B------:R-:W-:Y:S05]  /*1660*/  BSYNC.RECONVERGENT B3 ;  /* 0x0000000000037941 */ /* 0x000fea0003800200 */
.L_x_35:
[----:B------:R-:W1:Y:S01]  /*1670*/  MUFU.RCP R3, UR8 ;  /* 0x0000000800037d08 */ /* 0x000e620008001000 */
[----:B------:R-:W-:Y:S01]  /*1680*/  MOV R6, UR8 ;  /* 0x0000000800067c02 */ /* 0x000fe20008000f00 */
[----:B------:R-:W-:Y:S01]  /*1690*/  FADD R50, R4, -UR11 ;  /* 0x8000000b04327e21 */ /* 0x000fe20008000000 */
[----:B------:R-:W-:Y:S05]  /*16a0*/  BSSY.RECONVERGENT B3, `(.L_x_37) ;  /* 0x000000b000037945 */ /* 0x000fea0003800200 */
[----:B------:R-:W2:Y:S01]  /*16b0*/  FCHK P0, R50, UR8 ;  /* 0x0000000832007d02 */ /* 0x000ea20008000000 */
[----:B-1----:R-:W-:-:S04]  /*16c0*/  FFMA R6, R3, -R6, 1 ;  /* 0x3f80000003067423 */ /* 0x002fc80000000806 */
[----:B------:R-:W-:-:S04]  /*16d0*/  FFMA R3, R3, R6, R3 ;  /* 0x0000000603037223 */ /* 0x000fc80000000003 */
[----:B------:R-:W-:-:S04]  /*16e0*/  FFMA R9, R3, R50, RZ ;  /* 0x0000003203097223 */ /* 0x000fc800000000ff */
[----:B------:R-:W-:-:S04]  /*16f0*/  FFMA R4, R9, -UR8, R50 ;  /* 0x8000000809047c23 */ /* 0x000fc80008000032 */
[----:B------:R-:W-:Y:S01]  /*1700*/  FFMA R3, R3, R4, R9 ;  /* 0x0000000403037223 */ /* 0x000fe20000000009 */
[----:B--2---:R-:W-:Y:S06]  /*1710*/  @!P0 BRA `(.L_x_38) ;  /* 0x00000000000c8947 */ /* 0x004fec0003800000 */
[----:B------:R-:W-:Y:S02]  /*1720*/  MOV R3, UR8 ;  /* 0x0000000800037c02 */ /* 0x000fe40008000f00 */
[----:B------:R-:W-:-:S07]  /*1730*/  MOV R6, 0x1750 ;  /* 0x0000175000067802 */ /* 0x000fce0000000f00 */
[----:B0-----:R-:W-:Y:S05]  /*1740*/  CALL.REL.NOINC `($__internal_2_$__cuda_sm3x_div_rn_noftz_f32_slowpath) ;  /* 0x0000007c00a07944 */ /* 0x001fea0003c00000 */
.L_x_38:
[----:B------:R-:W-:Y:S05]  /*1750*/  BSYNC.RECONVERGENT B3 ;  /* 0x0000000000037941 */ /* 0x000fea0003800200 */
.L_x_37:
[----:B------:R-:W1:Y:S01]  /*1760*/  LDCU UR4, c[0x0][0x3b8] ;  /* 0x00007700ff0477ac */ /* 0x000e620008000800 */
[----:B------:R-:W1:Y:S01]  /*1770*/  I2F.S16 R4, R38 ;  /* 0x0000002600047306 */ /* 0x000e620000101400 */
[CC--:B------:R-:W-:Y:S01]  /*1780*/  FSETP.GT.AND P0, PT, R8.reuse, R3.reuse, PT ;  /* 0x000000030800720b */ /* 0x0c0fe20003f04000 */
[----:B------:R-:W-:Y:S01]  /*1790*/  BSSY.RECONVERGENT B3, `(.L_x_39) ;  /* 0x0000019000037945 */ /* 0x000fe20003800200 */
[----:B------:R-:W2:Y:S01]  /*17a0*/  LDCU UR16, c[0x0][0x3d0] ;  /* 0x00007a00ff1077ac */ /* 0x000ea20008000800 */
[----:B------:R-:W-:Y:S02]  /*17b0*/  MOV R12, UR8 ;  /* 0x00000008000c7c02 */ /* 0x000fe40008000f00 */
[----:B------:R-:W-:Y:S02]  /*17c0*/  FSEL R6, R3, R8, P0 ;  /* 0x0000000803067208 */ /* 0x000fe40000000000 */
[----:B------:R-:W3:Y:S01]  /*17d0*/  MUFU.RCP R9, UR8 ;  /* 0x0000000800097d08 */ /* 0x000ee20008001000 */
[----:B------:R-:W-:-:S07]  /*17e0*/  FSEL R3, R8, R3, P0 ;  /* 0x0000000308037208 */ /* 0x000fce0000000000 */
[----:B------:R-:W4:Y:S01]  /*17f0*/  F2I.FLOOR.NTZ R6, R6 ;  /* 0x0000000600067305 */ /* 0x000f220000207100 */
[----:B-1----:R-:W-:-:S04]  /*1800*/  FMUL R4, R4, UR4 ;  /* 0x0000000404047c20 */ /* 0x002fc80008400000 */
[----:B--2---:R-:W-:-:S03]  /*1810*/  FFMA R8, -R35, UR16, R4 ;  /* 0x0000001023087c23 */ /* 0x004fc60008000104 */
[----:B------:R-:W0:Y:S01]  /*1820*/  F2I.CEIL.NTZ R10, R3 ;  /* 0x00000003000a7305 */ /* 0x000e22000020b100 */
[----:B------:R-:W-:Y:S01]  /*1830*/  FFMA R8, R8, R28, R23 ;  /* 0x0000001c08087223 */ /* 0x000fe20000000017 */
[----:B---3--:R-:W-:-:S03]  /*1840*/  FFMA R12, R9, -R12, 1 ;  /* 0x3f800000090c7423 */ /* 0x008fc6000000080c */
[----:B------:R-:W-:Y:S01]  /*1850*/  FADD R50, R8, -UR11 ;  /* 0x8000000b08327e21 */ /* 0x000fe20008000000 */
[----:B------:R-:W-:Y:S01]  /*1860*/  FFMA R8, R9, R12, R9 ;  /* 0x0000000c09087223 */ /* 0x000fe20000000009 */
[----:B----4-:R-:W-:Y:S02]  /*1870*/  VIMNMX R7, PT, PT, R7, R6, !PT ;  /* 0x0000000607077248 */ /* 0x010fe40007fe0100 */
[----:B------:R-:W1:Y:S01]  /*1880*/  FCHK P0, R50, UR8 ;  /* 0x0000000832007d02 */ /* 0x000e620008000000 */
[----:B------:R-:W-:-:S04]  /*1890*/  FFMA R9, R8, R50, RZ ;  /* 0x0000003208097223 */ /* 0x000fc800000000ff */
[----:B------:R-:W-:Y:S01]  /*18a0*/  FFMA R11, R9, -UR8, R50 ;  /* 0x80000008090b7c23 */ /* 0x000fe20008000032 */
[----:B0-----:R-:W-:-:S03]  /*18b0*/  VIMNMX R5, PT, PT, R5, R10, PT ;  /* 0x0000000a05057248 */ /* 0x001fc60003fe0100 */
[----:B------:R-:W-:Y:S01]  /*18c0*/  FFMA R8, R8, R11, R9 ;  /* 0x0000000b08087223 */ /* 0x000fe20000000009 */
[----:B-1----:R-:W-:Y:S06]  /*18d0*/  @!P0 BRA `(.L_x_40) ;  /* 0x0000000000108947 */ /* 0x002fec0003800000 */
[----:B------:R-:W-:Y:S02]  /*18e0*/  MOV R3, UR8 ;  /* 0x0000000800037c02 */ /* 0x000fe40008000f00 */
[----:B------:R-:W-:-:S07]  /*18f0*/  MOV R6, 0x1910 ;  /* 0x0000191000067802 */ /* 0x000fce0000000f00 */
[----:B------:R-:W-:Y:S05]  /*1900*/  CALL.REL.NOINC `($__internal_2_$__cuda_sm3x_div_rn_noftz_f32_slowpath) ;  /* 0x0000007c00307944 */ /* 0x000fea0003c00000 */
[----:B------:R-:W-:-:S07]  /*1910*/  MOV R8, R3 ;  /* 0x0000000300087202 */ /* 0x000fce0000000f00 */
.L_x_40:
[----:B------:R-:W-:Y:S05]  /*1920*/  BSYNC.RECONVERGENT B3 ;  /* 0x0000000000037941 */ /* 0x000fea0003800200 */
.L_x_39:
[----:B------:R-:W0:Y:S01]  /*1930*/  LDCU UR4, c[0x0][0x3d0] ;  /* 0x00007a00ff0477ac */ /* 0x000e220008000800 */
[----:B------:R-:W1:Y:S01]  /*1940*/  MUFU.RCP R3, UR8 ;  /* 0x0000000800037d08 */ /* 0x000e620008001000 */
[----:B------:R-:W-:Y:S01]  /*1950*/  MOV R10, UR8 ;  /* 0x00000008000a7c02 */ /* 0x000fe20008000f00 */
[----:B------:R-:W-:Y:S01]  /*1960*/  BSSY.RECONVERGENT B3, `(.L_x_41) ;  /* 0x000000e000037945 */ /* 0x000fe20003800200 */
[----:B0-----:R-:W-:-:S03]  /*1970*/  FFMA R6, R35, UR4, R4 ;  /* 0x0000000423067c23 */ /* 0x001fc60008000004 */
[----:B-1----:R-:W-:Y:S01]  /*1980*/  FFMA R10, R3, -R10, 1 ;  /* 0x3f800000030a7423 */ /* 0x002fe2000000080a */
[----:B------:R-:W-:-:S03]  /*1990*/  FFMA R6, R6, R28, R23 ;  /* 0x0000001c06067223 */ /* 0x000fc60000000017 */
[----:B------:R-:W-:Y:S01]  /*19a0*/  FFMA R3, R3, R10, R3 ;  /* 0x0000000a03037223 */ /* 0x000fe20000000003 */
[----:B------:R-:W-:-:S04]  /*19b0*/  FADD R50, R6, -UR11 ;  /* 0x8000000b06327e21 */ /* 0x000fc80008000000 */
[----:B------:R-:W0:Y:S01]  /*19c0*/  FCHK P0, R50, UR8 ;  /* 0x0000000832007d02 */ /* 0x000e220008000000 */
[----:B------:R-:W-:-:S04]  /*19d0*/  FFMA R6, R3, R50, RZ ;  /* 0x0000003203067223 */ /* 0x000fc800000000ff */
[----:B------:R-:W-:-:S04]  /*19e0*/  FFMA R9, R6, -UR8, R50 ;  /* 0x8000000806097c23 */ /* 0x000fc80008000032 */
[----:B------:R-:W-:Y:S01]  /*19f0*/  FFMA R3, R3, R9, R6 ;  /* 0x0000000903037223 */ /* 0x000fe20000000006 */
[----:B0-----:R-:W-:Y:S06]  /*1a00*/  @!P0 BRA `(.L_x_42) ;  /* 0x00000000000c8947 */ /* 0x001fec0003800000 */
[----:B------:R-:W-:Y:S02]  /*1a10*/  MOV R3, UR8 ;  /* 0x0000000800037c02 */ /* 0x000fe40008000f00 */
[----:B------:R-:W-:-:S07]  /*1a20*/  MOV R6, 0x1a40 ;  /* 0x00001a4000067802 */ /* 0x000fce0000000f00 */
[----:B------:R-:W-:Y:S05]  /*1a30*/  CALL.REL.NOINC `($__internal_2_$__cuda_sm3x_div_rn_noftz_f32_slowpath) ;  /* 0x0000007800e47944 */ /* 0x000fea0003c00000 */
.L_x_42:
[----:B------:R-:W-:Y:S05]  /*1a40*/  BSYNC.RECONVERGENT B3 ;  /* 0x0000000000037941 */ /* 0x000fea0003800200 */
.L_x_41:
[----:B------:R-:W-:-:S04]  /*1a50*/  FSETP.GT.AND P0, PT, R8, R3, PT ;  /* 0x000000030800720b */ /* 0x000fc80003f04000 */
[----:B------:R-:W-:Y:S02]  /*1a60*/  FSEL R6, R3, R8, P0 ;  /* 0x0000000803067208 */ /* 0x000fe40000000000 */
[----:B------:R-:W-:-:S04]  /*1a70*/  FSEL R3, R8, R3, P0 ;  /* 0x0000000308037208 */ /* 0x000fc80000000000 */
[----:B------:R-:W0:Y:S08]  /*1a80*/  F2I.FLOOR.NTZ R6, R6 ;  /* 0x0000000600067305 */ /* 0x000e300000207100 */
[----:B------:R-:W1:Y:S01]  /*1a90*/  F2I.CEIL.NTZ R8, R3 ;  /* 0x0000000300087305 */ /* 0x000e62000020b100 */
[----:B0-----:R-:W-:Y:S02]  /*1aa0*/  VIMNMX.RELU R19, PT, PT, R6, R7, !PT ;  /* 0x0000000706137248 */ /* 0x001fe40007fe1100 */
[----:B-1----:R-:W-:-:S04]  /*1ab0*/  VIMNMX3 R8, R8, UR5, R5, PT ;  /* 0x0000000508087c0f */ /* 0x002fc8000b800105 */
[----:B------:R-:W-:-:S13]  /*1ac0*/  ISETP.GE.AND P0, PT, R19, R8, PT ;  /* 0x000000081300720c */ /* 0x000fda0003f06270 */
[----:B------:R-:W-:Y:S05]  /*1ad0*/  @P0 BRA `(.L_x_25) ;  /* 0x00000020003c0947 */ /* 0x000fea0003800000 */
[----:B------:R-:W-:Y:S02]  /*1ae0*/  UIMAD UR4, UR5, UR6, URZ ;  /* 0x00000006050472a4 */ /* 0x000fe4000f8e02ff */
[----:B------:R-:W-:Y:S01]  /*1af0*/  MOV R17, UR6 ;  /* 0x0000000600117c02 */ /* 0x000fe20008000f00 */
[----:B------:R-:W-:Y:S01]  /*1b00*/  FADD R14, R34, R4 ;  /* 0x00000004220e7221 */ /* 0x000fe20000000000 */
[----:B------:R-:W-:Y:S01]  /*1b10*/  IADD3 R18, PT, PT, -R8, R19, RZ ;  /* 0x0000001308127210 */ /* 0x000fe20007ffe1ff */
[----:B------:R-:W-:Y:S02]  /*1b20*/  UIMAD UR4, UR7, UR4, URZ ;  /* 0x00000004070472a4 */ /* 0x000fe4000f8e02ff */
[----:B------:R-:W-:Y:S02]  /*1b30*/  IMAD R17, R17, UR7, RZ ;  /* 0x0000000711117c24 */ /* 0x000fe4000f8e02ff */
[C---:B------:R-:W-:Y:S01]  /*1b40*/  FFMA R16, R14.reuse, R28, R23 ;  /* 0x0000001c0e107223 */ /* 0x040fe20000000017 */
[----:B------:R-:W-:Y:S01]  /*1b50*/  USHF.R.S32.HI UR16, URZ, 0x1f, UR4 ;  /* 0x0000001fff107899 */ /* 0x000fe20008011404 */
[----:B------:R-:W-:Y:S01]  /*1b60*/  FFMA R15, R14, R27, R22 ;  /* 0x0000001b0e0f7223 */ /* 0x000fe20000000016 */
[----:B------:R-:W-:-:S04]  /*1b70*/  IMAD.WIDE.U32 R4, R42, UR4, RZ ;  /* 0x000000042a047c25 */ /* 0x000fc8000f8e00ff */
[----:B------:R-:W-:Y:S01]  /*1b80*/  FFMA R14, R14, R26, R21 ;  /* 0x0000001a0e0e7223 */ /* 0x000fe20000000015 */
[----:B------:R-:W-:Y:S02]  /*1b90*/  IMAD R3, R42, UR16, RZ ;  /* 0x000000102a037c24 */ /* 0x000fe4000f8e02ff */
[----:B------:R-:W-:-:S03]  /*1ba0*/  IMAD R13, R19, R17, RZ ;  /* 0x00000011130d7224 */ /* 0x000fc600078e02ff */
[----:B------:R-:W-:-:S07]  /*1bb0*/  IADD3 R12, PT, PT, R5, R3, RZ ;  /* 0x00000003050c7210 */ /* 0x000fce0007ffe0ff */
.L_x_68:
[----:B--2---:R-:W-:Y:S01]  /*1bc0*/  I2FP.F32.U32 R7, R19 ;  /* 0x0000001300077245 */ /* 0x004fe20000201000 */
[----:B------:R-:W0:Y:S01]  /*1bd0*/  MUFU.RCP R9, R2 ;  /* 0x0000000200097308 */ /* 0x000e220000001000 */
[----:B------:R-:W-:Y:S01]  /*1be0*/  MOV R44, UR8 ;  /* 0x00000008002c7c02 */ /* 0x000fe20008000f00 */
[----:B------:R-:W-:Y:S01]  /*1bf0*/  BSSY.RECONVERGENT B3, `(.L_x_43) ;  /* 0x0000011000037945 */ /* 0x000fe20003800200 */
[----:B------:R-:W-:-:S03]  /*1c00*/  IADD3 R18, PT, PT, R18, 0x1, RZ ;  /* 0x0000000112127810 */ /* 0x000fc60007ffe0ff */
[----:B------:R-:W-:Y:S01]  /*1c10*/  FFMA R44, R7, R44, UR11 ;  /* 0x0000000b072c7e23 */ /* 0x000fe2000800002c */
[----:B------:R-:W-:-:S03]  /*1c20*/  ISETP.NE.AND P0, PT, R18, RZ, PT ;  /* 0x000000ff1200720c */ /* 0x000fc60003f05270 */
[----:B------:R-:W-:-:S04]  /*1c30*/  FADD R3, -R41, R44 ;  /* 0x0000002c29037221 */ /* 0x000fc80000000100 */
[----:B------:R-:W-:Y:S01]  /*1c40*/  FMUL R50, R0, R3 ;  /* 0x0000000300327220 */ /* 0x000fe20000400000 */
[----:B0-----:R-:W-:-:S03]  /*1c50*/  FFMA R6, -R2, R9, 1 ;  /* 0x3f80000002067423 */ /* 0x001fc60000000109 */
[----:B------:R-:W0:Y:S01]  /*1c60*/  FCHK P1, R50, R2 ;  /* 0x0000000232007302 */ /* 0x000e220000020000 */
[----:B------:R-:W-:-:S04]  /*1c70*/  FFMA R3, R9, R6, R9 ;  /* 0x0000000609037223 */ /* 0x000fc80000000009 */
[----:B------:R-:W-:-:S04]  /*1c80*/  FFMA R6, R50, R3, RZ ;  /* 0x0000000332067223 */ /* 0x000fc800000000ff */
[----:B------:R-:W-:-:S04]  /*1c90*/  FFMA R8, -R2, R6, R50 ;  /* 0x0000000602087223 */ /* 0x000fc80000000132 */
[----:B------:R-:W-:Y:S01]  /*1ca0*/  FFMA R9, R3, R8, R6 ;  /* 0x0000000803097223 */ /* 0x000fe20000000006 */
[----:B0-----:R-:W-:Y:S06]  /*1cb0*/  @!P1 BRA `(.L_x_44) ;  /* 0x0000000000109947 */ /* 0x001fec0003800000 */
[----:B------:R-:W-:Y:S02]  /*1cc0*/  MOV R3, R2 ;  /* 0x0000000200037202 */ /* 0x000fe40000000f00 */
[----:B------:R-:W-:-:S07]  /*1cd0*/  MOV R6, 0x1cf0 ;  /* 0x00001cf000067802 */ /* 0x000fce0000000f00 */
[----:B------:R-:W-:Y:S05]  /*1ce0*/  CALL.REL.NOINC `($__internal_2_$__cuda_sm3x_div_rn_noftz_f32_slowpath) ;  /* 0x0000007800387944 */ /* 0x000fea0003c00000 */
[----:B------:R-:W-:-:S07]  /*1cf0*/  MOV R9, R3 ;  /* 0x0000000300097202 */ /* 0x000fce0000000f00 */
.L_x_44:
[----:B------:R-:W-:Y:S05]  /*1d00*/  BSYNC.RECONVERGENT B3 ;  /* 0x0000000000037941 */ /* 0x000fea0003800200 */
.L_x_43:
[----:B------:R-:W-:Y:S01]  /*1d10*/  MOV R6, UR9 ;  /* 0x0000000900067c02 */ /* 0x000fe20008000f00 */
[----:B------:R-:W0:Y:S01]  /*1d20*/  MUFU.RCP R3, R2 ;  /* 0x0000000200037308 */ /* 0x000e220000001000 */
[----:B------:R-:W-:Y:S01]  /*1d30*/  BSSY.RECONVERGENT B3, `(.L_x_45) ;  /* 0x000000f000037945 */ /* 0x000fe20003800200 */
[----:B------:R-:W-:Y:S02]  /*1d40*/  FADD R52, R40, R9 ;  /* 0x0000000928347221 */ /* 0x000fe40000000000 */
[----:B------:R-:W-:-:S04]  /*1d50*/  FFMA R6, R7, R6, UR12 ;  /* 0x0000000c07067e23 */ /* 0x000fc80008000006 */
[----:B------:R-:W-:-:S04]  /*1d60*/  FADD R6, -R41, R6 ;  /* 0x0000000629067221 */ /* 0x000fc80000000100 */
[----:B------:R-:W-:-:S04]  /*1d70*/  FMUL R50, R6, R33 ;  /* 0x0000002106327220 */ /* 0x000fc80000400000 */
        /* <DEDUP_REMOVED lines=10> */
.L_x_46:
[----:B------:R-:W-:Y:S05]  /*1e20*/  BSYNC.RECONVERGENT B3 ;  /* 0x0000000000037941 */ /* 0x000fea0003800200 */
.L_x_45:
[----:B------:R-:W0:Y:S01]  /*1e30*/  MUFU.RCP R6, UR9 ;  /* 0x0000000900067d08 */ /* 0x000e220008001000 */
[----:B------:R-:W-:Y:S01]  /*1e40*/  MOV R7, UR9 ;  /* 0x0000000900077c02 */ /* 0x000fe20008000f00 */
[----:B------:R-:W-:Y:S01]  /*1e50*/  FADD R50, R52, -UR12 ;  /* 0x8000000c34327e21 */ /* 0x000fe20008000000 */
[----:B------:R-:W-:Y:S01]  /*1e60*/  BSSY.RECONVERGENT B3, `(.L_x_47) ;  /* 0x000000c000037945 */ /* 0x000fe20003800200 */
[----:B------:R-:W-:-:S04]  /*1e70*/  FADD R53, R37, R3 ;  /* 0x0000000325357221 */ /* 0x000fc80000000000 */
        /* <DEDUP_REMOVED lines=10> */
.L_x_48:
[----:B------:R-:W-:Y:S05]  /*1f20*/  BSYNC.RECONVERGENT B3 ;  /* 0x0000000000037941 */ /* 0x000fea0003800200 */
.L_x_47:
[----:B------:R-:W0:Y:S01]  /*1f30*/  MUFU.RCP R6, UR10 ;  /* 0x0000000a00067d08 */ /* 0x000e220008001000 */
[----:B------:R-:W-:Y:S01]  /*1f40*/  MOV R9, UR10 ;  /* 0x0000000a00097c02 */ /* 0x000fe20008000f00 */
[----:B------:R-:W-:Y:S01]  /*1f50*/  FADD R50, R53, -UR13 ;  /* 0x8000000d35327e21 */ /* 0x000fe20008000000 */
[----:B------:R-:W-:Y:S05]  /*1f60*/  BSSY.RECONVERGENT B3, `(.L_x_49) ;  /* 0x000000e000037945 */ /* 0x000fea0003800200 */
[----:B------:R-:W-:Y:S08]  /*1f70*/  FCHK P1, R50, UR10 ;  /* 0x0000000a32007d02 */ /* 0x000ff00008020000 */
[----:B------:R-:W1:Y:S01]  /*1f80*/  F2I.FLOOR.NTZ R7, R3 ;  /* 0x0000000300077305 */ /* 0x000e620000207100 */
[----:B0-----:R-:W-:-:S04]  /*1f90*/  FFMA R9, R6, -R9, 1 ;  /* 0x3f80000006097423 */ /* 0x001fc80000000809 */
[----:B------:R-:W-:-:S04]  /*1fa0*/  FFMA R9, R6, R9, R6 ;  /* 0x0000000906097223 */ /* 0x000fc80000000006 */
[----:B------:R-:W-:-:S04]  /*1fb0*/  FFMA R6, R50, R9, RZ ;  /* 0x0000000932067223 */ /* 0x000fc800000000ff */
[----:B------:R-:W-:Y:S01]  /*1fc0*/  FFMA R8, R6, -UR10, R50 ;  /* 0x8000000a06087c23 */ /* 0x000fe20008000032 */
[----:B-1----:R-:W-:-:S03]  /*1fd0*/  IADD3 R11, PT, PT, R7, 0x1, RZ ;  /* 0x00000001070b7810 */ /* 0x002fc60007ffe0ff */
[----:B------:R-:W-:Y:S01]  /*1fe0*/  FFMA R43, R9, R8, R6 ;  /* 0x00000008092b7223 */ /* 0x000fe20000000006 */
[----:B------:R-:W-:Y:S06]  /*1ff0*/  @!P1 BRA `(.L_x_50) ;  /* 0x0000000000109947 */ /* 0x000fec0003800000 */
[----:B------:R-:W-:Y:S02]  /*2000*/  MOV R3, UR10 ;  /* 0x0000000a00037c02 */ /* 0x000fe40008000f00 */
[----:B------:R-:W-:-:S07]  /*2010*/  MOV R6, 0x2030 ;  /* 0x0000203000067802 */ /* 0x000fce0000000f00 */
[----:B------:R-:W-:Y:S05]  /*2020*/  CALL.REL.NOINC `($__internal_2_$__cuda_sm3x_div_rn_noftz_f32_slowpath) ;  /* 0x0000007400687944 */ /* 0x000fea0003c00000 */
[----:B------:R-:W-:-:S07]  /*2030*/  MOV R43, R3 ;  /* 0x00000003002b7202 */ /* 0x000fce0000000f00 */
.L_x_50:
[----:B------:R-:W-:Y:S05]  /*2040*/  BSYNC.RECONVERGENT B3 ;  /* 0x0000000000037941 */ /* 0x000fea0003800200 */
.L_x_49:
[----:B------:R-:W0:Y:S01]  /*2050*/  MUFU.RCP R9, UR9 ;  /* 0x0000000900097d08 */ /* 0x000e220008001000 */
[----:B------:R-:W-:Y:S01]  /*2060*/  I2FP.F32.S32 R3, R7 ;  /* 0x0000000700037245 */ /* 0x000fe20000201400 */
[----:B------:R-:W-:Y:S01]  /*2070*/  BSSY.RECONVERGENT B3, `(.L_x_51) ;  /* 0x0000012000037945 */ /* 0x000fe20003800200 */
[----:B------:R-:W-:Y:S02]  /*2080*/  MOV R6, UR9 ;  /* 0x0000000900067c02 */ /* 0x000fe40008000f00 */
[----:B------:R-:W-:-:S03]  /*2090*/  MOV R8, UR9 ;  /* 0x0000000900087c02 */ /* 0x000fc60008000f00 */
[----:B------:R-:W-:Y:S01]  /*20a0*/  FFMA R3, R3, R6, UR12 ;  /* 0x0000000c03037e23 */ /* 0x000fe20008000006 */
[----:B------:R-:W1:Y:S03]  /*20b0*/  F2I.FLOOR.NTZ R43, R43 ;  /* 0x0000002b002b7305 */ /* 0x000e660000207100 */
[----:B------:R-:W-:-:S05]  /*20c0*/  FADD R50, R52, -R3 ;  /* 0x8000000334327221 */ /* 0x000fca0000000000 */
[----:B------:R-:W2:Y:S01]  /*20d0*/  FCHK P1, R50, UR9 ;  /* 0x0000000932007d02 */ /* 0x000ea20008020000 */
[----:B0-----:R-:W-:-:S04]  /*20e0*/  FFMA R6, R9, -R8, 1 ;  /* 0x3f80000009067423 */ /* 0x001fc80000000808 */
[----:B------:R-:W-:Y:S01]  /*20f0*/  FFMA R9, R9, R6, R9 ;  /* 0x0000000609097223 */ /* 0x000fe20000000009 */
[----:B-1----:R-:W-:-:S03]  /*2100*/  IADD3 R10, PT, PT, R43, 0x1, RZ ;  /* 0x000000012b0a7810 */ /* 0x002fc60007ffe0ff */
[----:B------:R-:W-:-:S04]  /*2110*/  FFMA R6, R9, R50, RZ ;  /* 0x0000003209067223 */ /* 0x000fc800000000ff */
[----:B------:R-:W-:-:S04]  /*2120*/  FFMA R3, R6, -UR9, R50 ;  /* 0x8000000906037c23 */ /* 0x000fc80008000032 */
[----:B------:R-:W-:Y:S01]  /*2130*/  FFMA R9, R9, R3, R6 ;  /* 0x0000000309097223 */ /* 0x000fe20000000006 */
[----:B--2---:R-:W-:Y:S06]  /*2140*/  @!P1 BRA `(.L_x_52) ;  /* 0x0000000000109947 */ /* 0x004fec0003800000 */
[----:B------:R-:W-:Y:S02]  /*2150*/  MOV R3, UR9 ;  /* 0x0000000900037c02 */ /* 0x000fe40008000f00 */
[----:B------:R-:W-:-:S07]  /*2160*/  MOV R6, 0x2180 ;  /* 0x0000218000067802 */ /* 0x000fce0000000f00 */
[----:B------:R-:W-:Y:S05]  /*2170*/  CALL.REL.NOINC `($__internal_2_$__cuda_sm3x_div_rn_noftz_f32_slowpath) ;  /* 0x0000007400147944 */ /* 0x000fea0003c00000 */
[----:B------:R-:W-:-:S07]  /*2180*/  MOV R9, R3 ;  /* 0x0000000300097202 */ /* 0x000fce0000000f00 */
.L_x_52:
[----:B------:R-:W-:Y:S05]  /*2190*/  BSYNC.RECONVERGENT B3 ;  /* 0x0000000000037941 */ /* 0x000fea0003800200 */
.L_x_51:
[----:B------:R-:W0:Y:S01]  /*21a0*/  MUFU.RCP R8, UR10 ;  /* 0x0000000a00087d08 */ /* 0x000e220008001000 */
[----:B------:R-:W-:Y:S01]  /*21b0*/  I2FP.F32.S32 R3, R43 ;  /* 0x0000002b00037245 */ /* 0x000fe20000201400 */
[----:B------:R-:W-:Y:S01]  /*21c0*/  BSSY.RECONVERGENT B3, `(.L_x_53) ;  /* 0x0000010000037945 */ /* 0x000fe20003800200 */
[----:B------:R-:W-:Y:S02]  /*21d0*/  MOV R6, UR10 ;  /* 0x0000000a00067c02 */ /* 0x000fe40008000f00 */
[----:B------:R-:W-:-:S03]  /*21e0*/  MOV R45, UR10 ;  /* 0x0000000a002d7c02 */ /* 0x000fc60008000f00 */
[----:B------:R-:W-:-:S04]  /*21f0*/  FFMA R6, R3, R6, UR13 ;  /* 0x0000000d03067e23 */ /* 0x000fc80008000006 */
[----:B------:R-:W-:-:S04]  /*2200*/  FADD R50, R53, -R6 ;  /* 0x8000000635327221 */ /* 0x000fc80000000000 */
        /* <DEDUP_REMOVED lines=11> */
.L_x_54:
[----:B------:R-:W-:Y:S05]  /*22c0*/  BSYNC.RECONVERGENT B3 ;  /* 0x0000000000037941 */ /* 0x000fea0003800200 */
.L_x_53:
[----:B------:R-:W-:Y:S01]  /*22d0*/  FADD R44, R16, -R44 ;  /* 0x8000002c102c7221 */ /* 0x000fe20000000000 */
[----:B------:R-:W-:Y:S01]  /*22e0*/  BSSY.RECONVERGENT B0, `(.L_x_55) ;  /* 0x0000046000007945 */ /* 0x000fe20003800200 */
[----:B------:R-:W-:Y:S02]  /*22f0*/  HFMA2 R3, -RZ, RZ, 1.875, 0 ;  /* 0x3f800000ff037431 */ /* 0x000fe400000001ff */
[----:B------:R-:W-:Y:S01]  /*2300*/  FADD R52, R15, -R52 ;  /* 0x800000340f347221 */ /* 0x000fe20000000000 */
[----:B------:R-:W-:-:S13]  /*2310*/  FSETP.NEU.AND P1, PT, R44, 1, PT ;  /* 0x3f8000002c00780b */ /* 0x000fda0003f2d000 */
[----:B------:R-:W-:Y:S05]  /*2320*/  @!P1 BRA `(.L_x_56) ;  /* 0x0000000400049947 */ /* 0x000fea0003800000 */
[----:B------:R-:W-:-:S13]  /*2330*/  FSETP.NAN.AND P1, PT, |R44|, |R44|, PT ;  /* 0x4000002c2c00720b */ /* 0x000fda0003f28200 */
[----:B------:R-:W-:Y:S01]  /*2340*/  @P1 FADD R3, R44, 2 ;  /* 0x400000002c031421 */ /* 0x000fe20000000000 */
[----:B------:R-:W-:Y:S06]  /*2350*/  @P1 BRA `(.L_x_56) ;  /* 0x0000000000f81947 */ /* 0x000fec0003800000 */
[C---:B------:R-:W-:Y:S01]  /*2360*/  FMUL R3, |R44|.reuse, 16777216 ;  /* 0x4b8000002c037820 */ /* 0x040fe20000400200 */
[----:B------:R-:W-:-:S04]  /*2370*/  FSETP.GEU.AND P1, PT, |R44|, 1.175494350822287508e-38, PT ;  /* 0x008000002c00780b */ /* 0x000fc80003f2e200 */
[----:B------:R-:W-:-:S04]  /*2380*/  FSEL R6, R3, |R44|, !P1 ;  /* 0x4000002c03067208 */ /* 0x000fc80004800000 */
[----:B------:R-:W-:-:S04]  /*2390*/  IADD3 R45, PT, PT, R6, -0x3f3504f3, RZ ;  /* 0xc0cafb0d062d7810 */ /* 0x000fc80007ffe0ff */
[----:B------:R-:W-:-:S04]  /*23a0*/  LOP3.LUT R45, R45, 0xff800000, RZ, 0xc0, !PT ;  /* 0xff8000002d2d7812 */ /* 0x000fc800078ec0ff */
[-C--:B------:R-:W-:Y:S02]  /*23b0*/  IADD3 R3, PT, PT, R6, -R45.reuse, RZ ;  /* 0x8000002d06037210 */ /* 0x080fe40007ffe0ff */
[----:B------:R-:W-:Y:S02]  /*23c0*/  I2FP.F32.S32 R48, R45 ;  /* 0x0000002d00307245 */ /* 0x000fe40000201400 */
[----:B------:R-:W-:Y:S01]  /*23d0*/  FSEL R45, RZ, -24, P1 ;  /* 0xc1c00000ff2d7808 */ /* 0x000fe20000800000 */
[C---:B------:R-:W-:Y:S01]  /*23e0*/  FADD R6, R3.reuse, 1 ;  /* 0x3f80000003067421 */ /* 0x040fe20000000000 */
[----:B------:R-:W-:Y:S01]  /*23f0*/  FADD R46, R3, -1 ;  /* 0xbf800000032e7421 */ /* 0x000fe20000000000 */
[----:B------:R-:W-:Y:S02]  /*2400*/  FSETP.NEU.AND P1, PT, |R44|, +INF , PT ;  /* 0x7f8000002c00780b */ /* 0x000fe40003f2d200 */
[----:B------:R-:W-:Y:S01]  /*2410*/  FFMA R48, R48, 1.1920928955078125e-07, R45 ;  /* 0x3400000030307823 */ /* 0x000fe2000000002d */
[----:B------:R-:W-:Y:S01]  /*2420*/  FADD R3, R46, R46 ;  /* 0x0000002e2e037221 */ /* 0x000fe20000000000 */
[----:B------:R-:W0:Y:S01]  /*2430*/  MUFU.RCP R6, R6 ;  /* 0x0000000600067308 */ /* 0x000e220000001000 */
[----:B------:R-:W-:-:S13]  /*2440*/  FSETP.NEU.AND P1, PT, R44, RZ, P1 ;  /* 0x000000ff2c00720b */ /* 0x000fda0000f2d000 */
[----:B------:R-:W-:Y:S01]  /*2450*/  @!P1 FADD R44, R44, R44 ;  /* 0x0000002c2c2c9221 */ /* 0x000fe20000000000 */
[----:B0-----:R-:W-:-:S04]  /*2460*/  FMUL R3, R6, R3 ;  /* 0x0000000306037220 */ /* 0x001fc80000400000 */
[----:B------:R-:W-:-:S04]  /*2470*/  FADD R47, R46, -R3 ;  /* 0x800000032e2f7221 */ /* 0x000fc80000000000 */
[----:B------:R-:W-:-:S04]  /*2480*/  FADD R47, R47, R47 ;  /* 0x0000002f2f2f7221 */ /* 0x000fc80000000000 */
[-C--:B------:R-:W-:Y:S01]  /*2490*/  FFMA R47, R46, -R3.reuse, R47 ;  /* 0x800000032e2f7223 */ /* 0x080fe2000000002f */
[----:B------:R-:W-:-:S03]  /*24a0*/  FMUL R46, R3, R3 ;  /* 0x00000003032e7220 */ /* 0x000fc60000400000 */
[----:B------:R-:W-:Y:S01]  /*24b0*/  FMUL R45, R6, R47 ;  /* 0x0000002f062d7220 */ /* 0x000fe20000400000 */
[----:B------:R-:W-:Y:S01]  /*24c0*/  MOV R47, 0x3a2c32e4 ;  /* 0x3a2c32e4002f7802 */ /* 0x000fe20000000f00 */
[----:B------:R-:W-:-:S04]  /*24d0*/  FFMA R6, R3, 1.4426950216293334961, R48 ;  /* 0x3fb8aa3b03067823 */ /* 0x000fc80000000030 */
[----:B------:R-:W-:Y:S01]  /*24e0*/  FFMA R47, R46, R47, 0.0032181653659790754318 ;  /* 0x3b52e7db2e2f7423 */ /* 0x000fe2000000002f */
[----:B------:R-:W-:-:S03]  /*24f0*/  FADD R48, R48, -R6 ;  /* 0x8000000630307221 */ /* 0x000fc60000000000 */
[----:B------:R-:W-:Y:S01]  /*2500*/  FFMA R47, R46, R47, 0.018033718690276145935 ;  /* 0x3c93bb732e2f7423 */ /* 0x000fe2000000002f */
[----:B------:R-:W-:-:S03]  /*2510*/  FFMA R48, R3, 1.4426950216293334961, R48 ;  /* 0x3fb8aa3b03307823 */ /* 0x000fc60000000030 */
[----:B------:R-:W-:Y:S01]  /*2520*/  FFMA R47, R46, R47, 0.12022458761930465698 ;  /* 0x3df6384f2e2f7423 */ /* 0x000fe2000000002f */
[----:B------:R-:W-:-:S03]  /*2530*/  FFMA R48, R45, 1.4426950216293334961, R48 ;  /* 0x3fb8aa3b2d307823 */ /* 0x000fc60000000030 */
[----:B------:R-:W-:Y:S01]  /*2540*/  FMUL R46, R46, R47 ;  /* 0x0000002f2e2e7220 */ /* 0x000fe20000400000 */
[----:B------:R-:W-:-:S03]  /*2550*/  FFMA R47, R3, 1.9251366722983220825e-08, R48 ;  /* 0x32a55e34032f7823 */ /* 0x000fc60000000030 */
[----:B------:R-:W-:-:S04]  /*2560*/  FMUL R48, R46, 3 ;  /* 0x404000002e307820 */ /* 0x000fc80000400000 */
[----:B------:R-:W-:-:S04]  /*2570*/  FFMA R47, R45, R48, R47 ;  /* 0x000000302d2f7223 */ /* 0x000fc8000000002f */
[----:B------:R-:W-:-:S04]  /*2580*/  FFMA R47, R3, R46, R47 ;  /* 0x0000002e032f7223 */ /* 0x000fc8000000002f */
[----:B------:R-:W-:-:S04]  /*2590*/  FADD R45, R6, R47 ;  /* 0x0000002f062d7221 */ /* 0x000fc80000000000 */
[----:B------:R-:W-:Y:S01]  /*25a0*/  FMUL R46, R45, 2 ;  /* 0x400000002d2e7820 */ /* 0x000fe20000400000 */
[----:B------:R-:W-:-:S03]  /*25b0*/  FADD R6, -R6, R45 ;  /* 0x0000002d06067221 */ /* 0x000fc60000000100 */
[----:B------:R-:W0:Y:S01]  /*25c0*/  FRND R3, R46 ;  /* 0x0000002e00037307 */ /* 0x000e220000201000 */
[----:B------:R-:W-:Y:S01]  /*25d0*/  FADD R6, R47, -R6 ;  /* 0x800000062f067221 */ /* 0x000fe20000000000 */
[----:B------:R-:W-:Y:S01]  /*25e0*/  FFMA R45, R45, 2, -R46 ;  /* 0x400000002d2d7823 */ /* 0x000fe2000000082e */
[----:B------:R-:W-:Y:S01]  /*25f0*/  HFMA2 R47, -RZ, RZ, 0.64013671875, -15.109375 ;  /* 0x391fcb8eff2f7431 */ /* 0x000fe200000001ff */
[----:B------:R-:W-:Y:S02]  /*2600*/  FSETP.GT.AND P3, PT, |R46|, 152, PT ;  /* 0x431800002e00780b */ /* 0x000fe40003f64200 */
[----:B------:R-:W-:Y:S02]  /*2610*/  FFMA R45, R6, 2, R45 ;  /* 0x40000000062d7823 */ /* 0x000fe4000000002d */
[----:B------:R-:W1:Y:S01]  /*2620*/  F2I.NTZ R48, R46 ;  /* 0x0000002e00307305 */ /* 0x000e620000203100 */
[----:B0-----:R-:W-:Y:S01]  /*2630*/  FADD R6, R46, -R3 ;  /* 0x800000032e067221 */ /* 0x001fe20000000000 */
[----:B------:R-:W-:-:S03]  /*2640*/  FSETP.GT.AND P2, PT, R3, RZ, PT ;  /* 0x000000ff0300720b */ /* 0x000fc60003f44000 */
[----:B------:R-:W-:Y:S01]  /*2650*/  FADD R6, R6, R45 ;  /* 0x0000002d06067221 */ /* 0x000fe20000000000 */
[----:B------:R-:W-:Y:S02]  /*2660*/  SEL R3, RZ, 0x83000000, P2 ;  /* 0x83000000ff037807 */ /* 0x000fe40001000000 */
[----:B------:R-:W-:Y:S01]  /*2670*/  FSETP.GEU.AND P2, PT, R46, RZ, PT ;  /* 0x000000ff2e00720b */ /* 0x000fe20003f4e000 */
[----:B------:R-:W-:Y:S01]  /*2680*/  FFMA R45, R6, R47, 0.0013391353422775864601 ;  /* 0x3aaf85ed062d7423 */ /* 0x000fe2000000002f */
[----:B-1----:R-:W-:-:S03]  /*2690*/  LEA R48, R48, -R3, 0x17 ;  /* 0x8000000330307211 */ /* 0x002fc600078eb8ff */
[----:B------:R-:W-:-:S04]  /*26a0*/  FFMA R45, R6, R45, 0.0096188392490148544312 ;  /* 0x3c1d9856062d7423 */ /* 0x000fc8000000002d */
[----:B------:R-:W-:-:S04]  /*26b0*/  FFMA R45, R6, R45, 0.055503588169813156128 ;  /* 0x3d6357bb062d7423 */ /* 0x000fc8000000002d */
[----:B------:R-:W-:-:S04]  /*26c0*/  FFMA R45, R6, R45, 0.24022644758224487305 ;  /* 0x3e75fdec062d7423 */ /* 0x000fc8000000002d */
[----:B------:R-:W-:-:S04]  /*26d0*/  FFMA R45, R6, R45, 0.69314718246459960938 ;  /* 0x3f317218062d7423 */ /* 0x000fc8000000002d */
[----:B------:R-:W-:Y:S01]  /*26e0*/  FFMA R45, R6, R45, 1 ;  /* 0x3f800000062d7423 */ /* 0x000fe2000000002d */
[----:B------:R-:W-:Y:S02]  /*26f0*/  IADD3 R6, PT, PT, R3, 0x7f000000, RZ ;  /* 0x7f00000003067810 */ /* 0x000fe40007ffe0ff */
[----:B------:R-:W-:-:S03]  /*2700*/  FSEL R3, RZ, +INF , !P2 ;  /* 0x7f800000ff037808 */ /* 0x000fc60005000000 */
[----:B------:R-:W-:-:S04]  /*2710*/  FMUL R45, R6, R45 ;  /* 0x0000002d062d7220 */ /* 0x000fc80000400000 */
[----:B------:R-:W-:Y:S01]  /*2720*/  @!P3 FMUL R3, R48, R45 ;  /* 0x0000002d3003b220 */ /* 0x000fe20000400000 */
[----:B------:R-:W-:-:S07]  /*2730*/  @!P1 LOP3.LUT R3, R44, 0x7fffffff, RZ, 0xc0, !PT ;  /* 0x7fffffff2c039812 */ /* 0x000fce00078ec0ff */
.L_x_56:
[----:B------:R-:W-:Y:S05]  /*2740*/  BSYNC.RECONVERGENT B0 ;  /* 0x0000000000007941 */ /* 0x000fea0003800200 */
.L_x_55:
[----:B------:R-:W-:Y:S01]  /*2750*/  FSETP.NEU.AND P1, PT, R52, 1, PT ;  /* 0x3f8000003400780b */ /* 0x000fe20003f2d000 */
[----:B------:R-:W-:Y:S01]  /*2760*/  BSSY.RECONVERGENT B0, `(.L_x_57) ;  /* 0x0000045000007945 */ /* 0x000fe20003800200 */
[----:B------:R-:W-:Y:S01]  /*2770*/  FADD R53, R14, -R53 ;  /* 0x800000350e357221 */ /* 0x000fe20000000000 */
[----:B------:R-:W-:-:S10]  /*2780*/  MOV R6, 0x3f800000 ;  /* 0x3f80000000067802 */ /* 0x000fd40000000f00 */
        /* <DEDUP_REMOVED lines=9> */
[----:B------:R-:W-:-:S05]  /*2820*/  IADD3 R6, PT, PT, R6, -R45, RZ ;  /* 0x8000002d06067210 */ /* 0x000fca0007ffe0ff */
[C---:B------:R-:W-:Y:S01]  /*2830*/  FADD R44, R6.reuse, 1 ;  /* 0x3f800000062c7421 */ /* 0x040fe20000000000 */
[----:B------:R-:W-:-:S04]  /*2840*/  FADD R47, R6, -1 ;  /* 0xbf800000062f7421 */ /* 0x000fc80000000000 */
[----:B------:R-:W-:Y:S01]  /*2850*/  FADD R49, R47, R47 ;  /* 0x0000002f2f317221 */ /* 0x000fe20000000000 */
[----:B------:R-:W0:Y:S03]  /*2860*/  MUFU.RCP R44, R44 ;  /* 0x0000002c002c7308 */ /* 0x000e260000001000 */
[----:B0-----:R-:W-:-:S04]  /*2870*/  FMUL R6, R44, R49 ;  /* 0x000000312c067220 */ /* 0x001fc80000400000 */
[----:B------:R-:W-:-:S04]  /*2880*/  FADD R46, R47, -R6 ;  /* 0x800000062f2e7221 */ /* 0x000fc80000000000 */
[----:B------:R-:W-:-:S04]  /*2890*/  FADD R46, R46, R46 ;  /* 0x0000002e2e2e7221 */ /* 0x000fc80000000000 */
[-C--:B------:R-:W-:Y:S01]  /*28a0*/  FFMA R49, R47, -R6.reuse, R46 ;  /* 0x800000062f317223 */ /* 0x080fe2000000002e */
[----:B------:R-:W-:Y:S02]  /*28b0*/  I2FP.F32.S32 R47, R45 ;  /* 0x0000002d002f7245 */ /* 0x000fe40000201400 */
[----:B------:R-:W-:Y:S01]  /*28c0*/  FSEL R46, RZ, -24, P1 ;  /* 0xc1c00000ff2e7808 */ /* 0x000fe20000800000 */
[----:B------:R-:W-:Y:S01]  /*28d0*/  FMUL R45, R44, R49 ;  /* 0x000000312c2d7220 */ /* 0x000fe20000400000 */
[----:B------:R-:W-:Y:S01]  /*28e0*/  HFMA2 R49, -RZ, RZ, 0.771484375, 0.21533203125 ;  /* 0x3a2c32e4ff317431 */ /* 0x000fe200000001ff */
[----:B------:R-:W-:Y:S02]  /*28f0*/  FSETP.NEU.AND P1, PT, |R52|, +INF , PT ;  /* 0x7f8000003400780b */ /* 0x000fe40003f2d200 */
[----:B------:R-:W-:Y:S01]  /*2900*/  FFMA R47, R47, 1.1920928955078125e-07, R46 ;  /* 0x340000002f2f7823 */ /* 0x000fe2000000002e */
[----:B------:R-:W-:Y:S01]  /*2910*/  FMUL R46, R6, R6 ;  /* 0x00000006062e7220 */ /* 0x000fe20000400000 */
[----:B------:R-:W-:-:S02]  /*2920*/  FSETP.NEU.AND P1, PT, R52, RZ, P1 ;  /* 0x000000ff3400720b */ /* 0x000fc40000f2d000 */
[----:B------:R-:W-:Y:S01]  /*2930*/  FFMA R44, R6, 1.4426950216293334961, R47 ;  /* 0x3fb8aa3b062c7823 */ /* 0x000fe2000000002f */
[----:B------:R-:W-:-:S03]  /*2940*/  FFMA R49, R46, R49, 0.0032181653659790754318 ;  /* 0x3b52e7db2e317423 */ /* 0x000fc60000000031 */
[----:B------:R-:W-:Y:S01]  /*2950*/  FADD R47, R47, -R44 ;  /* 0x8000002c2f2f7221 */ /* 0x000fe20000000000 */
[----:B------:R-:W-:-:S03]  /*2960*/  FFMA R49, R46, R49, 0.018033718690276145935 ;  /* 0x3c93bb732e317423 */ /* 0x000fc60000000031 */
[----:B------:R-:W-:Y:S01]  /*2970*/  FFMA R48, R6, 1.4426950216293334961, R47 ;  /* 0x3fb8aa3b06307823 */ /* 0x000fe2000000002f */
[----:B------:R-:W-:-:S03]  /*2980*/  FFMA R49, R46, R49, 0.12022458761930465698 ;  /* 0x3df6384f2e317423 */ /* 0x000fc60000000031 */
[----:B------:R-:W-:Y:S01]  /*2990*/  FFMA R47, R45, 1.4426950216293334961, R48 ;  /* 0x3fb8aa3b2d2f7823 */ /* 0x000fe20000000030 */
[----:B------:R-:W-:Y:S01]  /*29a0*/  @!P1 FADD R52, R52, R52 ;  /* 0x0000003434349221 */ /* 0x000fe20000000000 */
[----:B------:R-:W-:Y:S02]  /*29b0*/  FMUL R49, R46, R49 ;  /* 0x000000312e317220 */ /* 0x000fe40000400000 */
[----:B------:R-:W-:Y:S02]  /*29c0*/  FFMA R47, R6, 1.9251366722983220825e-08, R47 ;  /* 0x32a55e34062f7823 */ /* 0x000fe4000000002f */
[----:B------:R-:W-:-:S04]  /*29d0*/  FMUL R46, R49, 3 ;  /* 0x40400000312e7820 */ /* 0x000fc80000400000 */
[----:B------:R-:W-:Y:S01]  /*29e0*/  FFMA R46, R45, R46, R47 ;  /* 0x0000002e2d2e7223 */ /* 0x000fe2000000002f */
[----:B------:R-:W-:-:S03]  /*29f0*/  MOV R47, 0x391fcb8e ;  /* 0x391fcb8e002f7802 */ /* 0x000fc60000000f00 */
[----:B------:R-:W-:-:S04]  /*2a00*/  FFMA R49, R6, R49, R46 ;  /* 0x0000003106317223 */ /* 0x000fc8000000002e */
[----:B------:R-:W-:-:S04]  /*2a10*/  FADD R46, R44, R49 ;  /* 0x000000312c2e7221 */ /* 0x000fc80000000000 */
[----:B------:R-:W-:Y:S01]  /*2a20*/  FMUL R45, R46, 2 ;  /* 0x400000002e2d7820 */ /* 0x000fe20000400000 */
[----:B------:R-:W-:-:S03]  /*2a30*/  FADD R44, -R44, R46 ;  /* 0x0000002e2c2c7221 */ /* 0x000fc60000000100 */
[----:B------:R-:W0:Y:S01]  /*2a40*/  FRND R6, R45 ;  /* 0x0000002d00067307 */ /* 0x000e220000201000 */
[----:B------:R-:W-:Y:S01]  /*2a50*/  FADD R49, R49, -R44 ;  /* 0x8000002c31317221 */ /* 0x000fe20000000000 */
[----:B------:R-:W-:Y:S01]  /*2a60*/  FFMA R46, R46, 2, -R45 ;  /* 0x400000002e2e7823 */ /* 0x000fe2000000082d */
[----:B------:R-:W-:-:S03]  /*2a70*/  FSETP.GT.AND P3, PT, |R45|, 152, PT ;  /* 0x431800002d00780b */ /* 0x000fc60003f64200 */
[----:B------:R-:W-:Y:S01]  /*2a80*/  FFMA R49, R49, 2, R46 ;  /* 0x4000000031317823 */ /* 0x000fe2000000002e */
[----:B0-----:R-:W-:Y:S01]  /*2a90*/  FADD R44, R45, -R6 ;  /* 0x800000062d2c7221 */ /* 0x001fe20000000000 */
[----:B------:R-:W-:-:S03]  /*2aa0*/  FSETP.GT.AND P2, PT, R6, RZ, PT ;  /* 0x000000ff0600720b */ /* 0x000fc60003f44000 */
[----:B------:R-:W-:Y:S01]  /*2ab0*/  FADD R44, R44, R49 ;  /* 0x000000312c2c7221 */ /* 0x000fe20000000000 */
[----:B------:R-:W-:Y:S02]  /*2ac0*/  SEL R6, RZ, 0x83000000, P2 ;  /* 0x83000000ff067807 */ /* 0x000fe40001000000 */
[----:B------:R-:W-:Y:S01]  /*2ad0*/  FSETP.GEU.AND P2, PT, R45, RZ, PT ;  /* 0x000000ff2d00720b */ /* 0x000fe20003f4e000 */
[----:B------:R-:W-:-:S04]  /*2ae0*/  FFMA R47, R44, R47, 0.0013391353422775864601 ;  /* 0x3aaf85ed2c2f7423 */ /* 0x000fc8000000002f */
[----:B------:R-:W-:-:S04]  /*2af0*/  FFMA R47, R44, R47, 0.0096188392490148544312 ;  /* 0x3c1d98562c2f7423 */ /* 0x000fc8000000002f */
[C---:B------:R-:W-:Y:S02]  /*2b00*/  FFMA R49, R44.reuse, R47, 0.055503588169813156128 ;  /* 0x3d6357bb2c317423 */ /* 0x040fe4000000002f */
[----:B------:R-:W0:Y:S02]  /*2b10*/  F2I.NTZ R47, R45 ;  /* 0x0000002d002f7305 */ /* 0x000e240000203100 */
[----:B------:R-:W-:-:S04]  /*2b20*/  FFMA R49, R44, R49, 0.24022644758224487305 ;  /* 0x3e75fdec2c317423 */ /* 0x000fc80000000031 */
[----:B------:R-:W-:-:S04]  /*2b30*/  FFMA R49, R44, R49, 0.69314718246459960938 ;  /* 0x3f3172182c317423 */ /* 0x000fc80000000031 */
[----:B------:R-:W-:Y:S01]  /*2b40*/  FFMA R49, R44, R49, 1 ;  /* 0x3f8000002c317423 */ /* 0x000fe20000000031 */
[----:B------:R-:W-:Y:S02]  /*2b50*/  IADD3 R44, PT, PT, R6, 0x7f000000, RZ ;  /* 0x7f000000062c7810 */ /* 0x000fe40007ffe0ff */
[----:B0-----:R-:W-:-:S03]  /*2b60*/  LEA R47, R47, -R6, 0x17 ;  /* 0x800000062f2f7211 */ /* 0x001fc600078eb8ff */
[----:B------:R-:W-:Y:S01]  /*2b70*/  FMUL R44, R44, R49 ;  /* 0x000000312c2c7220 */ /* 0x000fe20000400000 */
[----:B------:R-:W-:-:S03]  /*2b80*/  FSEL R6, RZ, +INF , !P2 ;  /* 0x7f800000ff067808 */ /* 0x000fc60005000000 */
[----:B------:R-:W-:Y:S01]  /*2b90*/  @!P3 FMUL R6, R47, R44 ;  /* 0x0000002c2f06b220 */ /* 0x000fe20000400000 */
[----:B------:R-:W-:-:S07]  /*2ba0*/  @!P1 LOP3.LUT R6, R52, 0x7fffffff, RZ, 0xc0, !PT ;  /* 0x7fffffff34069812 */ /* 0x000fce00078ec0ff */
.L_x_58:
[----:B------:R-:W-:Y:S05]  /*2bb0*/  BSYNC.RECONVERGENT B0 ;  /* 0x0000000000007941 */ /* 0x000fea0003800200 */
.L_x_57:
[----:B------:R-:W-:Y:S01]  /*2bc0*/  FSETP.NEU.AND P1, PT, R53, 1, PT ;  /* 0x3f8000003500780b */ /* 0x000fe20003f2d000 */
[----:B------:R-:W-:Y:S01]  /*2bd0*/  FADD R3, R6, R3 ;  /* 0x0000000306037221 */ /* 0x000fe20000000000 */
[----:B------:R-:W-:Y:S01]  /*2be0*/  BSSY.RECONVERGENT B0, `(.L_x_59) ;  /* 0x0000044000007945 */ /* 0x000fe20003800200 */
[----:B------:R-:W-:-:S10]  /*2bf0*/  HFMA2 R6, -RZ, RZ, 1.875, 0 ;  /* 0x3f800000ff067431 */ /* 0x000fd400000001ff */
[----:B------:R-:W-:Y:S05]  /*2c00*/  @!P1 BRA `(.L_x_60) ;  /* 0x0000000400049947 */ /* 0x000fea0003800000 */
[----:B------:R-:W-:-:S13]  /*2c10*/  FSETP.NAN.AND P1, PT, |R53|, |R53|, PT ;  /* 0x400000353500720b */ /* 0x000fda0003f28200 */
[----:B------:R-:W-:Y:S01]  /*2c20*/  @P1 FADD R6, R53, 2 ;  /* 0x4000000035061421 */ /* 0x000fe20000000000 */
[----:B------:R-:W-:Y:S06]  /*2c30*/  @P1 BRA `(.L_x_60) ;  /* 0x0000000000f81947 */ /* 0x000fec0003800000 */
[C---:B------:R-:W-:Y:S01]  /*2c40*/  FMUL R6, |R53|.reuse, 16777216 ;  /* 0x4b80000035067820 */ /* 0x040fe20000400200 */
[----:B------:R-:W-:-:S04]  /*2c50*/  FSETP.GEU.AND P1, PT, |R53|, 1.175494350822287508e-38, PT ;  /* 0x008000003500780b */ /* 0x000fc80003f2e200 */
[----:B------:R-:W-:Y:S02]  /*2c60*/  FSEL R6, R6, |R53|, !P1 ;  /* 0x4000003506067208 */ /* 0x000fe40004800000 */
[----:B------:R-:W-:Y:S02]  /*2c70*/  FSEL R46, RZ, -24, P1 ;  /* 0xc1c00000ff2e7808 */ /* 0x000fe40000800000 */
[----:B------:R-:W-:Y:S02]  /*2c80*/  IADD3 R44, PT, PT, R6, -0x3f3504f3, RZ ;  /* 0xc0cafb0d062c7810 */ /* 0x000fe40007ffe0ff */
[C---:B------:R-:W-:Y:S02]  /*2c90*/  FSETP.NEU.AND P1, PT, |R53|.reuse, +INF , PT ;  /* 0x7f8000003500780b */ /* 0x040fe40003f2d200 */
[----:B------:R-:W-:Y:S02]  /*2ca0*/  LOP3.LUT R45, R44, 0xff800000, RZ, 0xc0, !PT ;  /* 0xff8000002c2d7812 */ /* 0x000fe400078ec0ff */
[----:B------:R-:W-:-:S02]  /*2cb0*/  FSETP.NEU.AND P1, PT, R53, RZ, P1 ;  /* 0x000000ff3500720b */ /* 0x000fc40000f2d000 */
[-C--:B------:R-:W-:Y:S02]  /*2cc0*/  IADD3 R44, PT, PT, R6, -R45.reuse, RZ ;  /* 0x8000002d062c7210 */ /* 0x080fe40007ffe0ff */
[----:B------:R-:W-:-:S03]  /*2cd0*/  I2FP.F32.S32 R45, R45 ;  /* 0x0000002d002d7245 */ /* 0x000fc60000201400 */
[C---:B------:R-:W-:Y:S01]  /*2ce0*/  FADD R6, R44.reuse, 1 ;  /* 0x3f8000002c067421 */ /* 0x040fe20000000000 */
[----:B------:R-:W-:Y:S01]  /*2cf0*/  FADD R47, R44, -1 ;  /* 0xbf8000002c2f7421 */ /* 0x000fe20000000000 */
[----:B------:R-:W-:-:S03]  /*2d00*/  FFMA R45, R45, 1.1920928955078125e-07, R46 ;  /* 0x340000002d2d7823 */ /* 0x000fc6000000002e */
[----:B------:R-:W-:Y:S01]  /*2d10*/  FADD R49, R47, R47 ;  /* 0x0000002f2f317221 */ /* 0x000fe20000000000 */
[----:B------:R-:W0:Y:S01]  /*2d20*/  MUFU.RCP R6, R6 ;  /* 0x0000000600067308 */ /* 0x000e220000001000 */
[----:B------:R-:W-:Y:S02]  /*2d30*/  @!P1 FADD R53, R53, R53 ;  /* 0x0000003535359221 */ /* 0x000fe40000000000 */
[----:B0-----:R-:W-:-:S04]  /*2d40*/  FMUL R44, R6, R49 ;  /* 0x00000031062c7220 */ /* 0x001fc80000400000 */
[----:B------:R-:W-:-:S04]  /*2d50*/  FADD R48, R47, -R44 ;  /* 0x8000002c2f307221 */ /* 0x000fc80000000000 */
[----:B------:R-:W-:-:S04]  /*2d60*/  FADD R48, R48, R48 ;  /* 0x0000003030307221 */ /* 0x000fc80000000000 */
[-C--:B------:R-:W-:Y:S01]  /*2d70*/  FFMA R49, R47, -R44.reuse, R48 ;  /* 0x8000002c2f317223 */ /* 0x080fe20000000030 */
[----:B------:R-:W-:Y:S01]  /*2d80*/  MOV R48, 0x3a2c32e4 ;  /* 0x3a2c32e400307802 */ /* 0x000fe20000000f00 */
[----:B------:R-:W-:Y:S02]  /*2d90*/  FMUL R47, R44, R44 ;  /* 0x0000002c2c2f7220 */ /* 0x000fe40000400000 */
[----:B------:R-:W-:Y:S01]  /*2da0*/  FMUL R46, R6, R49 ;  /* 0x00000031062e7220 */ /* 0x000fe20000400000 */
[----:B------:R-:W-:Y:S01]  /*2db0*/  FFMA R6, R44, 1.4426950216293334961, R45 ;  /* 0x3fb8aa3b2c067823 */ /* 0x000fe2000000002d */
[----:B------:R-:W-:Y:S01]  /*2dc0*/  FFMA R48, R47, R48, 0.0032181653659790754318 ;  /* 0x3b52e7db2f307423 */ /* 0x000fe20000000030 */
[----:B------:R-:W-:Y:S02]  /*2dd0*/  HFMA2 R49, -RZ, RZ, 0.64013671875, -15.109375 ;  /* 0x391fcb8eff317431 */ /* 0x000fe400000001ff */
[----:B------:R-:W-:Y:S01]  /*2de0*/  FADD R45, R45, -R6 ;  /* 0x800000062d2d7221 */ /* 0x000fe20000000000 */
[----:B------:R-:W-:-:S03]  /*2df0*/  FFMA R48, R47, R48, 0.018033718690276145935 ;  /* 0x3c93bb732f307423 */ /* 0x000fc60000000030 */
[----:B------:R-:W-:Y:S01]  /*2e00*/  FFMA R45, R44, 1.4426950216293334961, R45 ;  /* 0x3fb8aa3b2c2d7823 */ /* 0x000fe2000000002d */
[----:B------:R-:W-:-:S03]  /*2e10*/  FFMA R48, R47, R48, 0.12022458761930465698 ;  /* 0x3df6384f2f307423 */ /* 0x000fc60000000030 */
[----:B------:R-:W-:Y:S01]  /*2e20*/  FFMA R45, R46, 1.4426950216293334961, R45 ;  /* 0x3fb8aa3b2e2d7823 */ /* 0x000fe2000000002d */
[----:B------:R-:W-:-:S03]  /*2e30*/  FMUL R47, R47, R48 ;  /* 0x000000302f2f7220 */ /* 0x000fc60000400000 */
[----:B------:R-:W-:Y:S01]  /*2e40*/  FFMA R48, R44, 1.9251366722983220825e-08, R45 ;  /* 0x32a55e342c307823 */ /* 0x000fe2000000002d */
        /* <DEDUP_REMOVED lines=10> */
[----:B------:R-:W-:Y:S02]  /*2ef0*/  FFMA R47, R47, 2, R46 ;  /* 0x400000002f2f7823 */ /* 0x000fe4000000002e */
[----:B------:R-:W1:Y:S01]  /*2f00*/  F2I.NTZ R46, R45 ;  /* 0x0000002d002e7305 */ /* 0x000e620000203100 */
[----:B0-----:R-:W-:Y:S01]  /*2f10*/  FADD R6, R45, -R44 ;  /* 0x8000002c2d067221 */ /* 0x001fe20000000000 */
[----:B------:R-:W-:-:S03]  /*2f20*/  FSETP.GT.AND P2, PT, R44, RZ, PT ;  /* 0x000000ff2c00720b */ /* 0x000fc60003f44000 */
[----:B------:R-:W-:-:S04]  /*2f30*/  FADD R6, R6, R47 ;  /* 0x0000002f06067221 */ /* 0x000fc80000000000 */
[----:B------:R-:W-:-:S04]  /*2f40*/  FFMA R47, R6, R49, 0.0013391353422775864601 ;  /* 0x3aaf85ed062f7423 */ /* 0x000fc80000000031 */
[----:B------:R-:W-:-:S04]  /*2f50*/  FFMA R47, R6, R47, 0.0096188392490148544312 ;  /* 0x3c1d9856062f7423 */ /* 0x000fc8000000002f */
[----:B------:R-:W-:-:S04]  /*2f60*/  FFMA R47, R6, R47, 0.055503588169813156128 ;  /* 0x3d6357bb062f7423 */ /* 0x000fc8000000002f */
[C---:B------:R-:W-:Y:S01]  /*2f70*/  FFMA R49, R6.reuse, R47, 0.24022644758224487305 ;  /* 0x3e75fdec06317423 */ /* 0x040fe2000000002f */
[----:B------:R-:W-:Y:S02]  /*2f80*/  SEL R47, RZ, 0x83000000, P2 ;  /* 0x83000000ff2f7807 */ /* 0x000fe40001000000 */
[----:B------:R-:W-:Y:S01]  /*2f90*/  FSETP.GEU.AND P2, PT, R45, RZ, PT ;  /* 0x000000ff2d00720b */ /* 0x000fe20003f4e000 */
[----:B------:R-:W-:Y:S01]  /*2fa0*/  FFMA R49, R6, R49, 0.69314718246459960938 ;  /* 0x3f31721806317423 */ /* 0x000fe20000000031 */
[----:B------:R-:W-:Y:S02]  /*2fb0*/  IADD3 R44, PT, PT, R47, 0x7f000000, RZ ;  /* 0x7f0000002f2c7810 */ /* 0x000fe40007ffe0ff */
[----:B-1----:R-:W-:Y:S01]  /*2fc0*/  LEA R46, R46, -R47, 0x17 ;  /* 0x8000002f2e2e7211 */ /* 0x002fe200078eb8ff */
[----:B------:R-:W-:Y:S01]  /*2fd0*/  FFMA R49, R6, R49, 1 ;  /* 0x3f80000006317423 */ /* 0x000fe20000000031 */
[----:B------:R-:W-:-:S03]  /*2fe0*/  FSEL R6, RZ, +INF , !P2 ;  /* 0x7f800000ff067808 */ /* 0x000fc60005000000 */
[----:B------:R-:W-:-:S04]  /*2ff0*/  FMUL R49, R44, R49 ;  /* 0x000000312c317220 */ /* 0x000fc80000400000 */
[----:B------:R-:W-:Y:S01]  /*3000*/  @!P3 FMUL R6, R46, R49 ;  /* 0x000000312e06b220 */ /* 0x000fe20000400000 */
[----:B------:R-:W-:-:S07]  /*3010*/  @!P1 LOP3.LUT R6, R53, 0x7fffffff, RZ, 0xc0, !PT ;  /* 0x7fffffff35069812 */ /* 0x000fce00078ec0ff */
.L_x_60:
[----:B------:R-:W-:Y:S05]  /*3020*/  BSYNC.RECONVERGENT B0 ;  /* 0x0000000000007941 */ /* 0x000fea0003800200 */
.L_x_59:
[----:B------:R-:W-:Y:S01]  /*3030*/  FADD R3, R3, R6 ;  /* 0x0000000603037221 */ /* 0x000fe20000000000 */
[----:B------:R-:W-:Y:S03]  /*3040*/  BSSY.RECONVERGENT B0, `(.L_x_61) ;  /* 0x000000e000007945 */ /* 0x000fe60003800200 */
[----:B------:R0:W1:Y:S01]  /*3050*/  MUFU.RSQ R6, R3 ;  /* 0x0000000300067308 */ /* 0x0000620000001400 */
[----:B------:R-:W-:-:S04]  /*3060*/  IADD3 R44, PT, PT, R3, -0xd000000, RZ ;  /* 0xf3000000032c7810 */ /* 0x000fc80007ffe0ff */
[----:B------:R-:W-:-:S13]  /*3070*/  ISETP.GT.U32.AND P1, PT, R44, 0x727fffff, PT ;  /* 0x727fffff2c00780c */ /* 0x000fda0003f24070 */
[----:B01----:R-:W-:Y:S05]  /*3080*/  @!P1 BRA `(.L_x_62) ;  /* 0x0000000000149947 */ /* 0x003fea0003800000 */
[----:B------:R-:W-:Y:S02]  /*3090*/  MOV R6, R3 ;  /* 0x0000000300067202 */ /* 0x000fe40000000f00 */
[----:B------:R-:W-:-:S07]  /*30a0*/  MOV R3, 0x30c0 ;  /* 0x000030c000037802 */ /* 0x000fce0000000f00 */
[----:B------:R-:W-:Y:S05]  /*30b0*/  CALL.REL.NOINC `($__internal_1_$__cuda_sm20_sqrt_rn_f32_slowpath) ;  /* 0x0000006000ec7944 */ /* 0x000fea0003c00000 */
[----:B------:R-:W-:Y:S01]  /*30c0*/  MOV R52, R47 ;  /* 0x0000002f00347202 */ /* 0x000fe20000000f00 */
[----:B------:R-:W-:Y:S06]  /*30d0*/  BRA `(.L_x_63) ;  /* 0x0000000000107947 */ /* 0x000fec0003800000 */
.L_x_62:
[----:B------:R-:W-:Y:S01]  /*30e0*/  FMUL.FTZ R52, R3, R6 ;  /* 0x0000000603347220 */ /* 0x000fe20000410000 */
[----:B------:R-:W-:-:S03]  /*30f0*/  FMUL.FTZ R6, R6, 0.5 ;  /* 0x3f00000006067820 */ /* 0x000fc60000410000 */
[----:B------:R-:W-:-:S04]  /*3100*/  FFMA R3, -R52, R52, R3 ;  /* 0x0000003434037223 */ /* 0x000fc80000000103 */
[----:B------:R-:W-:-:S07]  /*3110*/  FFMA R52, R3, R6, R52 ;  /* 0x0000000603347223 */ /* 0x000fce0000000034 */
.L_x_63:
[----:B------:R-:W-:Y:S05]  /*3120*/  BSYNC.RECONVERGENT B0 ;  /* 0x0000000000007941 */ /* 0x000fea0003800200 */
.L_x_61:
[----:B------:R-:W0:Y:S01]  /*3130*/  LDC R47, c[0x0][0x3b8] ;  /* 0x0000ee00ff2f7b82 */ /* 0x000e220000000800 */
[----:B------:R-:W-:Y:S01]  /*3140*/  FMUL R3, R35, 1.4142135381698608398 ;  /* 0x3fb504f323037820 */ /* 0x000fe20000400000 */
[----:B------:R-:W-:Y:S03]  /*3150*/  BSSY.RECONVERGENT B3, `(.L_x_64) ;  /* 0x000000d000037945 */ /* 0x000fe60003800200 */
[----:B------:R-:W1:Y:S02]  /*3160*/  MUFU.RCP R6, R3 ;  /* 0x0000000300067308 */ /* 0x000e640000001000 */
[----:B-1----:R-:W-:Y:S01]  /*3170*/  FFMA R45, -R3, R6, 1 ;  /* 0x3f800000032d7423 */ /* 0x002fe20000000106 */
[----:B0-----:R-:W-:-:S03]  /*3180*/  FFMA R50, R47, 0.5, R52 ;  /* 0x3f0000002f327823 */ /* 0x001fc60000000034 */
[----:B------:R-:W-:Y:S02]  /*3190*/  FFMA R45, R6, R45, R6 ;  /* 0x0000002d062d7223 */ /* 0x000fe40000000006 */
[----:B------:R-:W0:Y:S02]  /*31a0*/  FCHK P1, R50, R3 ;  /* 0x0000000332007302 */ /* 0x000e240000020000 */
[----:B------:R-:W-:-:S04]  /*31b0*/  FFMA R6, R50, R45, RZ ;  /* 0x0000002d32067223 */ /* 0x000fc800000000ff */
[----:B------:R-:W-:-:S04]  /*31c0*/  FFMA R44, -R3, R6, R50 ;  /* 0x00000006032c7223 */ /* 0x000fc80000000132 */
[----:B------:R-:W-:Y:S01]  /*31d0*/  FFMA R45, R45, R44, R6 ;  /* 0x0000002c2d2d7223 */ /* 0x000fe20000000006 */
[----:B0-----:R-:W-:Y:S06]  /*31e0*/  @!P1 BRA `(.L_x_65) ;  /* 0x00000000000c9947 */ /* 0x001fec0003800000 */
[----:B------:R-:W-:-:S07]  /*31f0*/  MOV R6, 0x3210 ;  /* 0x0000321000067802 */ /* 0x000fce0000000f00 */
[----:B------:R-:W-:Y:S05]  /*3200*/  CALL.REL.NOINC `($__internal_2_$__cuda_sm3x_div_rn_noftz_f32_slowpath) ;  /* 0x0000006000f07944 */ /* 0x000fea0003c00000 */
[----:B------:R-:W-:-:S07]  /*3210*/  MOV R45, R3 ;  /* 0x00000003002d7202 */ /* 0x000fce0000000f00 */
.L_x_65:
[----:B------:R-:W-:Y:S05]  /*3220*/  BSYNC.RECONVERGENT B3 ;  /* 0x0000000000037941 */ /* 0x000fea0003800200 */
.L_x_64:
[----:B------:R-:W-:Y:S02]  /*3230*/  HFMA2 R3, -RZ, RZ, 0.61474609375, 16.90625 ;  /* 0x38eb4c3aff037431 */ /* 0x000fe400000001ff */
[C---:B------:R-:W-:Y:S01]  /*3240*/  FMUL R6, R45.reuse, R45 ;  /* 0x0000002d2d067220 */ /* 0x040fe20000400000 */
[C---:B------:R-:W-:Y:S01]  /*3250*/  FSETP.GE.AND P2, PT, |R45|.reuse, 1.0029599666595458984, PT ;  /* 0x3f8060fe2d00780b */ /* 0x040fe20003f46200 */
[----:B------:R-:W-:Y:S01]  /*3260*/  HFMA2 R44, -RZ, RZ, 1.0087890625, -0.000686168670654296875 ;  /* 0x3c09919fff2c7431 */ /* 0x000fe200000001ff */
[----:B------:R-:W-:Y:S01]  /*3270*/  MOV R47, 0x3aae005b ;  /* 0x3aae005b002f7802 */ /* 0x000fe20000000f00 */
[----:B------:R-:W-:Y:S01]  /*3280*/  HFMA2 R49, -RZ, RZ, 1.7822265625, 0.000185489654541015625 ;  /* 0x3f210a14ff317431 */ /* 0x000fe200000001ff */
[----:B------:R-:W-:Y:S01]  /*3290*/  FSEL R6, |R45|, R6, P2 ;  /* 0x000000062d067208 */ /* 0x000fe20001000200 */
[----:B------:R-:W-:Y:S01]  /*32a0*/  BSSY.RECONVERGENT B3, `(.L_x_66) ;  /* 0x0000026000037945 */ /* 0x000fe20003800200 */
[----:B------:R-:W-:Y:S02]  /*32b0*/  FSEL R47, -R47, -0.00082130916416645050049, P2 ;  /* 0xba574d202f2f7808 */ /* 0x000fe40001000100 */
[----:B------:R-:W-:-:S02]  /*32c0*/  FSEL R3, R3, 8.4834944573231041431e-05, P2 ;  /* 0x38b1e96a03037808 */ /* 0x000fc40001000000 */
[----:B------:R-:W-:Y:S02]  /*32d0*/  MOV R46, 0x3d24d99a ;  /* 0x3d24d99a002e7802 */ /* 0x000fe40000000f00 */
[----:B------:R-:W-:Y:S01]  /*32e0*/  FSEL R44, R44, 0.0052134888246655464172, P2 ;  /* 0x3baad5ea2c2c7808 */ /* 0x000fe20001000000 */
[----:B------:R-:W-:Y:S01]  /*32f0*/  FFMA R3, R6, R3, R47 ;  /* 0x0000000306037223 */ /* 0x000fe2000000002f */
[----:B------:R-:W-:Y:S01]  /*3300*/  HFMA2 R47, -RZ, RZ, 1.5341796875, 81.5625 ;  /* 0x3e235519ff2f7431 */ /* 0x000fe200000001ff */
[----:B------:R-:W-:Y:S02]  /*3310*/  FSEL R46, -R46, -0.026868773624300956726, P2 ;  /* 0xbcdc1be72e2e7808 */ /* 0x000fe40001000100 */
[----:B------:R-:W-:Y:S01]  /*3320*/  FFMA R3, R6, R3, R44 ;  /* 0x0000000306037223 */ /* 0x000fe2000000002c */
[----:B------:R-:W-:-:S03]  /*3330*/  MOV R48, 0x3f69b4f9 ;  /* 0x3f69b4f900307802 */ /* 0x000fc60000000f00 */
[----:B------:R-:W-:Y:S01]  /*3340*/  FFMA R3, R6, R3, R46 ;  /* 0x0000000306037223 */ /* 0x000fe2000000002e */
[----:B------:R-:W-:Y:S02]  /*3350*/  FSEL R46, R48, -0.37612664699554443359, P2 ;  /* 0xbec093ac302e7808 */ /* 0x000fe40001000000 */
[----:B------:R-:W-:-:S05]  /*3360*/  FSEL R44, R47, 0.11284004896879196167, P2 ;  /* 0x3de718af2f2c7808 */ /* 0x000fca0001000000 */
[C---:B------:R-:W-:Y:S01]  /*3370*/  FFMA R47, R6.reuse, R3, R44 ;  /* 0x00000003062f7223 */ /* 0x040fe2000000002c */
[----:B------:R-:W-:Y:S01]  /*3380*/  FSEL R44, R49, 0.12837915122509002686, P2 ;  /* 0x3e0375d3312c7808 */ /* 0x000fe20001000000 */
[----:B------:R-:W0:Y:S02]  /*3390*/  LDC R3, c[0x0][0x3b8] ;  /* 0x0000ee00ff037b82 */ /* 0x000e240000000800 */
[----:B------:R-:W-:Y:S01]  /*33a0*/  FFMA R47, R6, R47, R46 ;  /* 0x0000002f062f7223 */ /* 0x000fe2000000002e */
[----:B------:R-:W-:-:S03]  /*33b0*/  FMUL R46, R35, 1.4142135381698608398 ;  /* 0x3fb504f3232e7820 */ /* 0x000fc60000400000 */
[C---:B------:R-:W-:Y:S01]  /*33c0*/  FFMA R44, R6.reuse, R47, R44 ;  /* 0x0000002f062c7223 */ /* 0x040fe2000000002c */
[----:B------:R-:W1:Y:S01]  /*33d0*/  MUFU.RCP R49, R46 ;  /* 0x0000002e00317308 */ /* 0x000e620000001000 */
[----:B------:R-:W-:-:S05]  /*33e0*/  FSEL R47, -R6, R45, P2 ;  /* 0x0000002d062f7208 */ /* 0x000fca0001000100 */
[----:B------:R-:W-:-:S04]  /*33f0*/  FFMA R44, R44, R47, R47 ;  /* 0x0000002f2c2c7223 */ /* 0x000fc8000000002f */
[----:B------:R-:W2:Y:S01]  /*3400*/  @P2 MUFU.EX2 R6, R44 ;  /* 0x0000002c00062308 */ /* 0x000ea20000000800 */
[----:B0-----:R-:W-:Y:S01]  /*3410*/  FFMA R47, R3, -0.5, R52 ;  /* 0xbf000000032f7823 */ /* 0x001fe20000000034 */
[----:B-1----:R-:W-:-:S06]  /*3420*/  FFMA R48, -R46, R49, 1 ;  /* 0x3f8000002e307423 */ /* 0x002fcc0000000131 */
[----:B------:R-:W0:Y:S01]  /*3430*/  FCHK P1, R47, R46 ;  /* 0x0000002e2f007302 */ /* 0x000e220000020000 */
[----:B------:R-:W-:-:S04]  /*3440*/  FFMA R3, R49, R48, R49 ;  /* 0x0000003031037223 */ /* 0x000fc80000000031 */
[----:B------:R-:W-:Y:S01]  /*3450*/  FFMA R50, R3, R47, RZ ;  /* 0x0000002f03327223 */ /* 0x000fe200000000ff */
[----:B--2---:R-:W-:-:S03]  /*3460*/  @P2 FADD R48, -R6, 1 ;  /* 0x3f80000006302421 */ /* 0x004fc60000000100 */
[----:B------:R-:W-:Y:S02]  /*3470*/  FFMA R6, -R46, R50, R47 ;  /* 0x000000322e067223 */ /* 0x000fe4000000012f */
[----:B------:R-:W-:Y:S02]  /*3480*/  @P2 LOP3.LUT R44, R48, 0x80000000, R45, 0xb8, !PT ;  /* 0x80000000302c2812 */ /* 0x000fe400078eb82d */
[----:B------:R-:W-:Y:S01]  /*3490*/  FFMA R6, R3, R6, R50 ;  /* 0x0000000603067223 */ /* 0x000fe20000000032 */
[----:B0-----:R-:W-:Y:S06]  /*34a0*/  @!P1 BRA `(.L_x_67) ;  /* 0x0000000000149947 */ /* 0x001fec0003800000 */
[----:B------:R-:W-:Y:S02]  /*34b0*/  MOV R50, R47 ;  /* 0x0000002f00327202 */ /* 0x000fe40000000f00 */
[----:B------:R-:W-:Y:S02]  /*34c0*/  MOV R3, R46 ;  /* 0x0000002e00037202 */ /* 0x000fe40000000f00 */
[----:B------:R-:W-:-:S07]  /*34d0*/  MOV R6, 0x34f0 ;  /* 0x000034f000067802 */ /* 0x000fce0000000f00 */
[----:B------:R-:W-:Y:S05]  /*34e0*/  CALL.REL.NOINC `($__internal_2_$__cuda_sm3x_div_rn_noftz_f32_slowpath) ;  /* 0x0000006000387944 */ /* 0x000fea0003c00000 */
[----:B------:R-:W-:-:S07]  /*34f0*/  MOV R6, R3 ;  /* 0x0000000300067202 */ /* 0x000fce0000000f00 */
.L_x_67:
[----:B------:R-:W-:Y:S05]  /*3500*/  BSYNC.RECONVERGENT B3 ;  /* 0x0000000000037941 */ /* 0x000fea0003800200 */
.L_x_66:
[C---:B------:R-:W-:Y:S01]  /*3510*/  ISETP.GE.AND P2, PT, R43.reuse, -0x1, PT ;  /* 0xffffffff2b00780c */ /* 0x040fe20003f46270 */
[----:B------:R-:W-:Y:S01]  /*3520*/  HFMA2 R52, -RZ, RZ, 0.61474609375, 16.90625 ;  /* 0x38eb4c3aff347431 */ /* 0x000fe200000001ff */
[----:B------:R-:W-:Y:S01]  /*3530*/  ISETP.GE.AND P1, PT, R43, UR7, PT ;  /* 0x000000072b007c0c */ /* 0x000fe2000bf26270 */
[----:B------:R-:W-:Y:S01]  /*3540*/  HFMA2 R53, -RZ, RZ, 1.0087890625, -0.000686168670654296875 ;  /* 0x3c09919fff357431 */ /* 0x000fe200000001ff */
[C---:B------:R-:W-:Y:S01]  /*3550*/  ISETP.LT.OR P2, PT, R7.reuse, RZ, !P2 ;  /* 0x000000ff0700720c */ /* 0x040fe20005741670 */
[----:B------:R-:W-:Y:S01]  /*3560*/  FMUL R51, R6, R6 ;  /* 0x0000000606337220 */ /* 0x000fe20000400000 */
[C---:B------:R-:W-:Y:S02]  /*3570*/  LOP3.LUT R3, R7.reuse, R43, RZ, 0xfc, !PT ;  /* 0x0000002b07037212 */ /* 0x040fe400078efcff */
[C---:B------:R-:W-:Y:S02]  /*3580*/  ISETP.GE.OR P2, PT, R7.reuse, UR6, P2 ;  /* 0x0000000607007c0c */ /* 0x040fe40009746670 */
[----:B------:R-:W-:-:S02]  /*3590*/  ISETP.GE.OR P1, PT, R7, UR6, P1 ;  /* 0x0000000607007c0c */ /* 0x000fc40008f26670 */
[----:B------:R-:W-:Y:S02]  /*35a0*/  ISETP.GE.OR P2, PT, R10, UR7, P2 ;  /* 0x000000070a007c0c */ /* 0x000fe40009746670 */
[----:B------:R-:W-:Y:S02]  /*35b0*/  ISETP.LT.OR P1, PT, R3, RZ, P1 ;  /* 0x000000ff0300720c */ /* 0x000fe40000f21670 */
[----:B------:R-:W-:-:S09]  /*35c0*/  MOV R50, 0x3aae005b ;  /* 0x3aae005b00327802 */ /* 0x000fd20000000f00 */
[----:B------:R-:W-:Y:S02]  /*35d0*/  @!P2 IMAD R45, R7, UR7, RZ ;  /* 0x00000007072dac24 */ /* 0x000fe4000f8e02ff */
[--C-:B------:R-:W-:Y:S02]  /*35e0*/  @!P1 SHF.R.S32.HI R3, RZ, 0x1f, R13.reuse ;  /* 0x0000001fff039819 */ /* 0x100fe4000001140d */
[----:B------:R-:W-:Y:S02]  /*35f0*/  @!P1 IADD3 R49, P3, P4, R43, R4, R13 ;  /* 0x000000042b319210 */ /* 0x000fe40007c7e00d */
[----:B------:R-:W-:Y:S02]  /*3600*/  @!P2 SHF.R.S32.HI R46, RZ, 0x1f, R45 ;  /* 0x0000001fff2ea819 */ /* 0x000fe4000001142d */
[----:B------:R-:W-:Y:S02]  /*3610*/  @!P1 IADD3.X R48, PT, PT, RZ, R12, R3, P3, P4 ;  /* 0x0000000cff309210 */ /* 0x000fe40001fe8403 */
[----:B------:R-:W-:-:S02]  /*3620*/  @!P2 SHF.R.S32.HI R3, RZ, 0x1f, R13 ;  /* 0x0000001fff03a819 */ /* 0x000fc4000001140d */
[----:B------:R-:W-:-:S04]  /*3630*/  @!P2 IADD3 R45, P3, P4, R45, R4, R13 ;  /* 0x000000042d2da210 */ /* 0x000fc80007c7e00d */
[----:B------:R-:W-:Y:S02]  /*3640*/  @!P2 IADD3.X R3, PT, PT, R46, R12, R3, P3, P4 ;  /* 0x0000000c2e03a210 */ /* 0x000fe40001fe8403 */
[----:B------:R-:W-:-:S04]  /*3650*/  ISETP.GE.AND P3, PT, R11, UR6, PT ;  /* 0x000000060b007c0c */ /* 0x000fc8000bf66270 */
[C---:B------:R-:W-:Y:S01]  /*3660*/  ISETP.GT.AND P3, PT, R7.reuse, -0x2, !P3 ;  /* 0xfffffffe0700780c */ /* 0x040fe20005f64270 */
[----:B------:R-:W-:-:S03]  /*3670*/  @!P1 IMAD R7, R7, UR7, RZ ;  /* 0x0000000707079c24 */ /* 0x000fc6000f8e02ff */
[----:B------:R-:W-:-:S04]  /*3680*/  ISETP.LT.OR P4, PT, R43, RZ, !P3 ;  /* 0x000000ff2b00720c */ /* 0x000fc80005f81670 */
[----:B------:R-:W-:-:S13]  /*3690*/  ISETP.GE.OR P4, PT, R43, UR7, P4 ;  /* 0x000000072b007c0c */ /* 0x000fda000a786670 */
[--C-:B------:R-:W-:Y:S02]  /*36a0*/  @!P4 SHF.R.S32.HI R47, RZ, 0x1f, R13.reuse ;  /* 0x0000001fff2fc819 */ /* 0x100fe4000001140d */
[----:B------:R-:W-:-:S04]  /*36b0*/  @!P4 IADD3 R46, P5, P6, R43, R4, R13 ;  /* 0x000000042b2ec210 */ /* 0x000fc80007ebe00d */
[----:B------:R-:W-:Y:S02]  /*36c0*/  @!P4 IADD3.X R47, PT, PT, RZ, R12, R47, P5, P6 ;  /* 0x0000000cff2fc210 */ /* 0x000fe40002fec42f */
[----:B------:R-:W-:-:S04]  /*36d0*/  FSETP.GE.AND P5, PT, |R6|, 1.0029599666595458984, PT ;  /* 0x3f8060fe0600780b */ /* 0x000fc80003fa6200 */
[----:B------:R-:W-:Y:S02]  /*36e0*/  FSEL R51, |R6|, R51, P5 ;  /* 0x0000003306337208 */ /* 0x000fe40002800200 */
[----:B------:R-:W-:Y:S02]  /*36f0*/  FSEL R52, R52, 8.4834944573231041431e-05, P5 ;  /* 0x38b1e96a34347808 */ /* 0x000fe40002800000 */
[----:B------:R-:W-:Y:S02]  /*3700*/  FSEL R50, -R50, -0.00082130916416645050049, P5 ;  /* 0xba574d2032327808 */ /* 0x000fe40002800100 */
[----:B------:R-:W-:-:S03]  /*3710*/  FSEL R53, R53, 0.0052134888246655464172, P5 ;  /* 0x3baad5ea35357808 */ /* 0x000fc60002800000 */
[----:B------:R-:W-:-:S04]  /*3720*/  FFMA R50, R51, R52, R50 ;  /* 0x0000003433327223 */ /* 0x000fc80000000032 */
[----:B------:R-:W-:Y:S01]  /*3730*/  FFMA R50, R51, R50, R53 ;  /* 0x0000003233327223 */ /* 0x000fe20000000035 */
[----:B------:R-:W-:-:S04]  /*3740*/  MOV R53, 0x3d24d99a ;  /* 0x3d24d99a00357802 */ /* 0x000fc80000000f00 */
[----:B------:R-:W-:-:S05]  /*3750*/  FSEL R53, -R53, -0.026868773624300956726, P5 ;  /* 0xbcdc1be735357808 */ /* 0x000fca0002800100 */
[----:B------:R-:W-:Y:S01]  /*3760*/  FFMA R50, R51, R50, R53 ;  /* 0x0000003233327223 */ /* 0x000fe20000000035 */
[----:B------:R-:W-:-:S05]  /*3770*/  HFMA2 R53, -RZ, RZ, 1.5341796875, 81.5625 ;  /* 0x3e235519ff357431 */ /* 0x000fca00000001ff */
[----:B------:R-:W-:-:S05]  /*3780*/  FSEL R53, R53, 0.11284004896879196167, P5 ;  /* 0x3de718af35357808 */ /* 0x000fca0002800000 */
[----:B------:R-:W-:Y:S01]  /*3790*/  FFMA R50, R51, R50, R53 ;  /* 0x0000003233327223 */ /* 0x000fe20000000035 */
[----:B------:R-:W-:-:S04]  /*37a0*/  MOV R53, 0x3f69b4f9 ;  /* 0x3f69b4f900357802 */ /* 0x000fc80000000f00 */
[----:B------:R-:W-:-:S05]  /*37b0*/  FSEL R53, R53, -0.37612664699554443359, P5 ;  /* 0xbec093ac35357808 */ /* 0x000fca0002800000 */
[----:B------:R-:W-:Y:S01]  /*37c0*/  FFMA R50, R51, R50, R53 ;  /* 0x0000003233327223 */ /* 0x000fe20000000035 */
[----:B------:R-:W-:-:S05]  /*37d0*/  HFMA2 R53, -RZ, RZ, 1.7822265625, 0.000185489654541015625 ;  /* 0x3f210a14ff357431 */ /* 0x000fca00000001ff */
[----:B------:R-:W-:-:S05]  /*37e0*/  FSEL R53, R53, 0.12837915122509002686, P5 ;  /* 0x3e0375d335357808 */ /* 0x000fca0002800000 */
[C---:B------:R-:W-:Y:S01]  /*37f0*/  FFMA R50, R51.reuse, R50, R53 ;  /* 0x0000003233327223 */ /* 0x040fe20000000035 */
[----:B------:R-:W-:-:S05]  /*3800*/  FSEL R51, -R51, R6, P5 ;  /* 0x0000000633337208 */ /* 0x000fca0002800100 */
[----:B------:R-:W-:-:S04]  /*3810*/  FFMA R51, R50, R51, R51 ;  /* 0x0000003332337223 */ /* 0x000fc80000000033 */
[----:B------:R-:W0:Y:S02]  /*3820*/  @P5 MUFU.EX2 R50, R51 ;  /* 0x0000003300325308 */ /* 0x000e240000000800 */
[----:B0-----:R-:W-:-:S05]  /*3830*/  @P5 FADD R53, -R50, 1 ;  /* 0x3f80000032355421 */ /* 0x001fca0000000100 */
[----:B------:R-:W-:Y:S02]  /*3840*/  @P5 LOP3.LUT R51, R53, 0x80000000, R6, 0xb8, !PT ;  /* 0x8000000035335812 */ /* 0x000fe400078eb806 */
[----:B------:R-:W-:-:S04]  /*3850*/  @!P1 IADD3 R49, P5, PT, R7, R49, RZ ;  /* 0x0000003107319210 */ /* 0x000fc80007fbe0ff */
[----:B------:R-:W-:Y:S02]  /*3860*/  @!P1 LEA.HI.X.SX32 R50, R7, R48, 0x1, P5 ;  /* 0x0000003007329211 */ /* 0x000fe400028f0eff */
[----:B------:R-:W0:Y:S02]  /*3870*/  @!P1 LDC.64 R6, c[0x0][0x3a0] ;  /* 0x0000e800ff069b82 */ /* 0x000e240000000a00 */
[----:B0-----:R-:W-:Y:S01]  /*3880*/  @!P1 LEA R48, P5, R49, R6, 0x2 ;  /* 0x0000000631309211 */ /* 0x001fe200078a10ff */
[----:B------:R-:W-:-:S03]  /*3890*/  @!P4 IMAD R6, R11, UR7, RZ ;  /* 0x000000070b06cc24 */ /* 0x000fc6000f8e02ff */
[----:B------:R-:W-:Y:S02]  /*38a0*/  @!P1 LEA.HI.X R49, R49, R7, R50, 0x2, P5 ;  /* 0x0000000731319211 */ /* 0x000fe400028f1432 */
[----:B------:R-:W-:-:S04]  /*38b0*/  @!P4 IADD3 R50, P5, PT, R6, R46, RZ ;  /* 0x0000002e0632c210 */ /* 0x000fc80007fbe0ff */
[----:B------:R-:W-:Y:S02]  /*38c0*/  @!P4 LEA.HI.X.SX32 R47, R6, R47, 0x1, P5 ;  /* 0x0000002f062fc211 */ /* 0x000fe400028f0eff */
[----:B------:R-:W0:Y:S02]  /*38d0*/  @!P4 LDC.64 R6, c[0x0][0x3a0] ;  /* 0x0000e800ff06cb82 */ /* 0x000e240000000a00 */
[C---:B0-----:R-:W-:Y:S02]  /*38e0*/  @!P4 LEA R46, P5, R50.reuse, R6, 0x2 ;  /* 0x00000006322ec211 */ /* 0x041fe400078a10ff */
[----:B------:R-:W2:Y:S02]  /*38f0*/  @!P1 LDG.E R6, desc[UR14][R48.64] ;  /* 0x0000000e30069981 */ /* 0x000ea4000c1e1900 */
[----:B------:R-:W-:Y:S01]  /*3900*/  @!P4 LEA.HI.X R47, R50, R7, R47, 0x2, P5 ;  /* 0x00000007322fc211 */ /* 0x000fe200028f142f */
[----:B------:R-:W-:-:S04]  /*3910*/  FADD R50, -R51, R44 ;  /* 0x0000002c33327221 */ /* 0x000fc80000000100 */
[----:B------:R-:W-:Y:S01]  /*3920*/  FMUL R50, R50, 0.5 ;  /* 0x3f00000032327820 */ /* 0x000fe20000400000 */
[----:B------:R-:W-:-:S03]  /*3930*/  @!P1 FADD R44, -R9, 1 ;  /* 0x3f800000092c9421 */ /* 0x000fc60000000100 */
[----:B------:R-:W-:-:S04]  /*3940*/  @!P1 FMUL R7, R50, R20 ;  /* 0x0000001432079220 */ /* 0x000fc80000400000 */
[----:B------:R-:W-:Y:S01]  /*3950*/  @!P1 FMUL R7, R7, R44 ;  /* 0x0000002c07079220 */ /* 0x000fe20000400000 */
[----:B------:R-:W-:-:S04]  /*3960*/  @!P1 FADD R44, -R8, 1 ;  /* 0x3f800000082c9421 */ /* 0x000fc80000000100 */
[----:B--2---:R-:W-:Y:S02]  /*3970*/  @!P1 FFMA R53, R7, R44, R6 ;  /* 0x0000002c07359223 */ /* 0x004fe40000000006 */
[----:B------:R-:W0:Y:S03]  /*3980*/  @!P2 LDC.64 R6, c[0x0][0x3a0] ;  /* 0x0000e800ff06ab82 */ /* 0x000e260000000a00 */
[----:B------:R1:W-:Y:S04]  /*3990*/  @!P1 STG.E desc[UR14][R48.64], R53 ;  /* 0x0000003530009986 */ /* 0x0003e8000c10190e */
[----:B------:R-:W2:Y:S01]  /*39a0*/  @!P4 LDG.E R51, desc[UR14][R46.64] ;  /* 0x0000000e2e33c981 */ /* 0x000ea2000c1e1900 */
[----:B------:R-:W-:-:S04]  /*39b0*/  @!P2 IADD3 R45, P1, PT, R10, R45, RZ ;  /* 0x0000002d0a2da210 */ /* 0x000fc80007f3e0ff */
[----:B------:R-:W-:Y:S02]  /*39c0*/  @!P2 IADD3.X R52, PT, PT, RZ, R3, RZ, P1, !PT ;  /* 0x00000003ff34a210 */ /* 0x000fe40000ffe4ff */
[----:B0-----:R-:W-:Y:S01]  /*39d0*/  @!P2 LEA R44, P1, R45, R6, 0x2 ;  /* 0x000000062d2ca211 */ /* 0x001fe200078210ff */
[----:B------:R-:W-:-:S03]  /*39e0*/  @!P4 FMUL R6, R50, R20 ;  /* 0x000000143206c220 */ /* 0x000fc60000400000 */
[----:B------:R-:W-:Y:S01]  /*39f0*/  @!P2 LEA.HI.X R45, R45, R7, R52, 0x2, P1 ;  /* 0x000000072d2da211 */ /* 0x000fe200008f1434 */
[----:B------:R-:W-:Y:S01]  /*3a00*/  @!P4 FADD R52, -R8, 1 ;  /* 0x3f8000000834c421 */ /* 0x000fe20000000100 */
[----:B------:R-:W-:Y:S01]  /*3a10*/  @!P4 FMUL R6, R6, R9 ;  /* 0x000000090606c220 */ /* 0x000fe20000400000 */
[----:B------:R-:W-:-:S04]  /*3a20*/  ISETP.LT.OR P1, PT, R43, -0x1, !P3 ;  /* 0xffffffff2b00780c */ /* 0x000fc80005f21670 */
[----:B------:R-:W-:Y:S01]  /*3a30*/  ISETP.GE.OR P1, PT, R10, UR7, P1 ;  /* 0x000000070a007c0c */ /* 0x000fe20008f26670 */
[----:B--2---:R-:W-:-:S12]  /*3a40*/  @!P4 FFMA R51, R52, R6, R51 ;  /* 0x000000063433c223 */ /* 0x004fd80000000033 */
[----:B------:R-:W0:Y:S01]  /*3a50*/  @!P1 LDC.64 R6, c[0x0][0x3a0] ;  /* 0x0000e800ff069b82 */ /* 0x000e220000000a00 */
[----:B------:R2:W-:Y:S04]  /*3a60*/  @!P4 STG.E desc[UR14][R46.64], R51 ;  /* 0x000000332e00c986 */ /* 0x0005e8000c10190e */
[----:B------:R-:W3:Y:S01]  /*3a70*/  @!P2 LDG.E R3, desc[UR14][R44.64] ;  /* 0x0000000e2c03a981 */ /* 0x000ee2000c1e1900 */
[----:B-1----:R-:W-:Y:S01]  /*3a80*/  @!P1 IMAD R49, R11, UR7, RZ ;  /* 0x000000070b319c24 */ /* 0x002fe2000f8e02ff */
[--C-:B------:R-:W-:Y:S02]  /*3a90*/  @!P1 IADD3 R10, P3, P4, R10, R4, R13.reuse ;  /* 0x000000040a0a9210 */ /* 0x100fe40007c7e00d */
[----:B------:R-:W-:Y:S01]  /*3aa0*/  @!P1 SHF.R.S32.HI R11, RZ, 0x1f, R13 ;  /* 0x0000001fff0b9819 */ /* 0x000fe2000001140d */
[----:B------:R-:W-:Y:S01]  /*3ab0*/  @!P2 FADD R48, -R9, 1 ;  /* 0x3f8000000930a421 */ /* 0x000fe20000000100 */
[----:B------:R-:W-:-:S02]  /*3ac0*/  @!P2 FMUL R43, R50, R20 ;  /* 0x00000014322ba220 */ /* 0x000fc40000400000 */
[----:B------:R-:W-:Y:S02]  /*3ad0*/  @!P1 IADD3.X R11, PT, PT, RZ, R12, R11, P3, P4 ;  /* 0x0000000cff0b9210 */ /* 0x000fe40001fe840b */
[----:B------:R-:W-:Y:S01]  /*3ae0*/  @!P1 IADD3 R10, P3, PT, R49, R10, RZ ;  /* 0x0000000a310a9210 */ /* 0x000fe20007f7e0ff */
[----:B------:R-:W-:-:S03]  /*3af0*/  @!P2 FMUL R48, R43, R48 ;  /* 0x000000302b30a220 */ /* 0x000fc60000400000 */
[----:B------:R-:W-:Y:S02]  /*3b00*/  @!P1 LEA.HI.X.SX32 R11, R49, R11, 0x1, P3 ;  /* 0x0000000b310b9211 */ /* 0x000fe400018f0eff */
[----:B0-----:R-:W-:-:S04]  /*3b10*/  @!P1 LEA R6, P3, R10, R6, 0x2 ;  /* 0x000000060a069211 */ /* 0x001fc800078610ff */
[----:B------:R-:W-:Y:S01]  /*3b20*/  @!P1 LEA.HI.X R7, R10, R7, R11, 0x2, P3 ;  /* 0x000000070a079211 */ /* 0x000fe200018f140b */
[----:B---3--:R-:W-:-:S05]  /*3b30*/  @!P2 FFMA R3, R48, R8, R3 ;  /* 0x000000083003a223 */ /* 0x008fca0000000003 */
[----:B------:R2:W-:Y:S04]  /*3b40*/  @!P2 STG.E desc[UR14][R44.64], R3 ;  /* 0x000000032c00a986 */ /* 0x0005e8000c10190e */
[----:B------:R-:W3:Y:S01]  /*3b50*/  @!P1 LDG.E R11, desc[UR14][R6.64] ;  /* 0x0000000e060b9981 */ /* 0x000ee2000c1e1900 */
[----:B------:R-:W-:-:S04]  /*3b60*/  @!P1 FMUL R50, R50, R20 ;  /* 0x0000001432329220 */ /* 0x000fc80000400000 */
[----:B------:R-:W-:Y:S01]  /*3b70*/  @!P1 FMUL R50, R50, R9 ;  /* 0x0000000932329220 */ /* 0x000fe20000400000 */
[----:B------:R-:W-:Y:S02]  /*3b80*/  IADD3 R19, PT, PT, R19, 0x1, RZ ;  /* 0x0000000113137810 */ /* 0x000fe40007ffe0ff */
[----:B------:R-:W-:Y:S01]  /*3b90*/  IADD3 R13, PT, PT, R17, R13, RZ ;  /* 0x0000000d110d7210 */ /* 0x000fe20007ffe0ff */
[----:B---3--:R-:W-:-:S05]  /*3ba0*/  @!P1 FFMA R11, R50, R8, R11 ;  /* 0x00000008320b9223 */ /* 0x008fca000000000b */
[----:B------:R2:W-:Y:S01]  /*3bb0*/  @!P1 STG.E desc[UR14][R6.64], R11 ;  /* 0x0000000b06009986 */ /* 0x0005e2000c10190e */
[----:B------:R-:W-:Y:S05]  /*3bc0*/  @P0 BRA `(.L_x_68) ;  /* 0xffffffdc00fc0947 */ /* 0x000fea000383ffff */
.L_x_25:
[----:B------:R-:W-:Y:S05]  /*3bd0*/  BSYNC.RECONVERGENT B2 ;  /* 0x0000000000027941 */ /* 0x000fea0003800200 */
.L_x_24:
[----:B------:R-:W-:Y:S01]  /*3be0*/  ISETP.NE.AND P0, PT, R24, RZ, PT ;  /* 0x000000ff1800720c */ /* 0x000fe20003f05270 */
[----:B------:R-:W-:-:S12]  /*3bf0*/  BSSY.RECONVERGENT B2, `(.L_x_69) ;  /* 0x00002a9000027945 */ /* 0x000fd80003800200 */
[----:B------:R-:W-:Y:S05]  /*3c00*/  @P0 BRA `(.L_x_70) ;  /* 0x00000028009c0947 */ /* 0x000fea0003800000 */
[----:B--2---:R-:W-:Y:S01]  /*3c10*/  IADD3 R3, PT, PT, R30, -0xd000000, RZ ;  /* 0xf30000001e037810 */ /* 0x004fe20007ffe0ff */
        /* <DEDUP_REMOVED lines=9> */
.L_x_72:
[C---:B-1----:R-:W-:Y:S01]  /*3cb0*/  FMUL.FTZ R3, R5.reuse, R30 ;  /* 0x0000001e05037220 */ /* 0x042fe20000410000 */
[----:B------:R-:W-:-:S03]  /*3cc0*/  FMUL.FTZ R4, R5, 0.5 ;  /* 0x3f00000005047820 */ /* 0x000fc60000410000 */
[----:B------:R-:W-:-:S04]  /*3cd0*/  FFMA R30, -R3, R3, R30 ;  /* 0x00000003031e7223 */ /* 0x000fc8000000011e */
[----:B------:R-:W-:-:S07]  /*3ce0*/  FFMA R3, R30, R4, R3 ;  /* 0x000000041e037223 */ /* 0x000fce0000000003 */
.L_x_73:
[----:B------:R-:W-:Y:S05]  /*3cf0*/  BSYNC.RECONVERGENT B0 ;  /* 0x0000000000007941 */ /* 0x000fea0003800200 */
.L_x_71:
        /* <DEDUP_REMOVED lines=14> */
.L_x_75:
[----:B------:R-:W-:Y:S05]  /*3de0*/  BSYNC.RECONVERGENT B3 ;  /* 0x0000000000037941 */ /* 0x000fea0003800200 */
.L_x_74:
        /* <DEDUP_REMOVED lines=16> */
.L_x_77:
[----:B------:R-:W-:Y:S05]  /*3ef0*/  BSYNC.RECONVERGENT B3 ;  /* 0x0000000000037941 */ /* 0x000fea0003800200 */
.L_x_76:
        /* <DEDUP_REMOVED lines=15> */
.L_x_79:
[----:B------:R-:W-:Y:S05]  /*3ff0*/  BSYNC.RECONVERGENT B3 ;  /* 0x0000000000037941 */ /* 0x000fea0003800200 */
.L_x_78:
        /* <DEDUP_REMOVED lines=20> */
.L_x_81:
[----:B------:R-:W-:Y:S05]  /*4140*/  BSYNC.RECONVERGENT B3 ;  /* 0x0000000000037941 */ /* 0x000fea0003800200 */
.L_x_80:
        /* <DEDUP_REMOVED lines=14> */
.L_x_83:
[----:B------:R-:W-:Y:S05]  /*4230*/  BSYNC.RECONVERGENT B3 ;  /* 0x0000000000037941 */ /* 0x000fea0003800200 */
.L_x_82:
[----:B------:R-:W1:Y:S01]  /*4240*/  LDCU UR4, c[0x0][0x3b8] ;  /* 0x00007700ff0477ac */ /* 0x000e620008000800 */
[----:B------:R-:W1:Y:S01]  /*4250*/  I2F.S16 R5, R38 ;  /* 0x0000002600057306 */ /* 0x000e620000101400 */
[----:B------:R-:W-:Y:S01]  /*4260*/  FSETP.GT.AND P0, PT, R9, R3, PT ;  /* 0x000000030900720b */ /* 0x000fe20003f04000 */
        /* <DEDUP_REMOVED lines=25> */
.L_x_85:
[----:B------:R-:W-:Y:S05]  /*4400*/  BSYNC.RECONVERGENT B3 ;  /* 0x0000000000037941 */ /* 0x000fea0003800200 */
.L_x_84:
[----:B------:R-:W0:Y:S01]  /*4410*/  LDCU UR4, c[0x0][0x3d0] ;  /* 0x00007a00ff0477ac */ /* 0x000e220008000800 */
[----:B------:R-:W1:Y:S01]  /*4420*/  MUFU.RCP R6, UR9 ;  /* 0x0000000900067d08 */ /* 0x000e620008001000 */
[----:B------:R-:W-:Y:S01]  /*4430*/  MOV R11, UR9 ;  /* 0x00000009000b7c02 */ /* 0x000fe20008000f00 */
[----:B------:R-:W-:Y:S01]  /*4440*/  BSSY.RECONVERGENT B3, `(.L_x_86) ;  /* 0x000000e000037945 */ /* 0x000fe20003800200 */
[----:B0-----:R-:W-:-:S03]  /*4450*/  FFMA R3, R35, UR4, R5 ;  /* 0x0000000423037c23 */ /* 0x001fc60008000005 */
[----:B-1----:R-:W-:Y:S01]  /*4460*/  FFMA R11, R6, -R11, 1 ;  /* 0x3f800000060b7423 */ /* 0x002fe2000000080b */
[----:B------:R-:W-:-:S04]  /*4470*/  FFMA R3, R3, R27, R22 ;  /* 0x0000001b03037223 */ /* 0x000fc80000000016 */
[----:B------:R-:W-:Y:S01]  /*4480*/  FADD R50, R3, -UR12 ;  /* 0x8000000c03327e21 */ /* 0x000fe20008000000 */
[----:B------:R-:W-:-:S03]  /*4490*/  FFMA R3, R6, R11, R6 ;  /* 0x0000000b06037223 */ /* 0x000fc60000000006 */
        /* <DEDUP_REMOVED lines=8> */
.L_x_87:
[----:B------:R-:W-:Y:S05]  /*4520*/  BSYNC.RECONVERGENT B3 ;  /* 0x0000000000037941 */ /* 0x000fea0003800200 */
.L_x_86:
[----:B------:R-:W-:-:S04]  /*4530*/  FSETP.GT.AND P0, PT, R9, R3, PT ;  /* 0x000000030900720b */ /* 0x000fc80003f04000 */
[----:B------:R-:W-:Y:S02]  /*4540*/  FSEL R6, R3, R9, P0 ;  /* 0x0000000903067208 */ /* 0x000fe40000000000 */
[----:B------:R-:W-:Y:S02]  /*4550*/  FSEL R3, R9, R3, P0 ;  /* 0x0000000309037208 */ /* 0x000fe40000000000 */
[----:B------:R-:W0:Y:S08]  /*4560*/  F2I.FLOOR.NTZ R11, R6 ;  /* 0x00000006000b7305 */ /* 0x000e300000207100 */
[----:B------:R-:W1:Y:S01]  /*4570*/  F2I.CEIL.NTZ R10, R3 ;  /* 0x00000003000a7305 */ /* 0x000e62000020b100 */
[----:B0-----:R-:W-:-:S02]  /*4580*/  VIMNMX.RELU R19, PT, PT, R11, R8, !PT ;  /* 0x000000080b137248 */ /* 0x001fc40007fe1100 */
[----:B-1----:R-:W-:-:S04]  /*4590*/  VIMNMX3 R10, R10, UR6, R7, PT ;  /* 0x000000060a0a7c0f */ /* 0x002fc8000b800107 */
[----:B------:R-:W-:-:S13]  /*45a0*/  ISETP.GE.AND P0, PT, R19, R10, PT ;  /* 0x0000000a1300720c */ /* 0x000fda0003f06270 */
[----:B------:R-:W-:Y:S05]  /*45b0*/  @P0 BRA `(.L_x_70) ;  /* 0x0000002000300947 */ /* 0x000fea0003800000 */
[----:B------:R-:W-:Y:S01]  /*45c0*/  UIMAD UR4, UR5, UR6, URZ ;  /* 0x00000006050472a4 */ /* 0x000fe2000f8e02ff */
[----:B------:R-:W-:Y:S01]  /*45d0*/  FADD R6, R34, R5 ;  /* 0x0000000522067221 */ /* 0x000fe20000000000 */
[----:B------:R-:W-:Y:S01]  /*45e0*/  MOV R5, UR6 ;  /* 0x0000000600057c02 */ /* 0x000fe20008000f00 */
[----:B------:R-:W-:Y:S01]  /*45f0*/  IMAD R17, R19, UR7, RZ ;  /* 0x0000000713117c24 */ /* 0x000fe2000f8e02ff */
[----:B------:R-:W-:Y:S01]  /*4600*/  UIMAD UR4, UR7, UR4, URZ ;  /* 0x00000004070472a4 */ /* 0x000fe2000f8e02ff */
[----:B------:R-:W-:Y:S01]  /*4610*/  IADD3 R18, PT, PT, -R10, R19, RZ ;  /* 0x000000130a127210 */ /* 0x000fe20007ffe1ff */
[C---:B------:R-:W-:Y:S01]  /*4620*/  FFMA R12, R6.reuse, R28, R23 ;  /* 0x0000001c060c7223 */ /* 0x040fe20000000017 */
[C---:B------:R-:W-:Y:S01]  /*4630*/  FFMA R11, R6.reuse, R27, R22 ;  /* 0x0000001b060b7223 */ /* 0x040fe20000000016 */
[----:B------:R-:W-:Y:S01]  /*4640*/  USHF.R.S32.HI UR16, URZ, 0x1f, UR4 ;  /* 0x0000001fff107899 */ /* 0x000fe20008011404 */
[----:B------:R-:W-:Y:S01]  /*4650*/  FFMA R10, R6, R26, R21 ;  /* 0x0000001a060a7223 */ /* 0x000fe20000000015 */
[----:B------:R-:W-:-:S04]  /*4660*/  IMAD.WIDE.U32 R52, R42, UR4, RZ ;  /* 0x000000042a347c25 */ /* 0x000fc8000f8e00ff */
[----:B------:R-:W-:Y:S02]  /*4670*/  IMAD R7, R42, UR16, RZ ;  /* 0x000000102a077c24 */ /* 0x000fe4000f8e02ff */
[----:B------:R-:W-:-:S03]  /*4680*/  IMAD R5, R5, UR7, RZ ;  /* 0x0000000705057c24 */ /* 0x000fc6000f8e02ff */
[----:B------:R-:W-:-:S07]  /*4690*/  IADD3 R7, PT, PT, R53, R7, RZ ;  /* 0x0000000735077210 */ /* 0x000fce0007ffe0ff */
.L_x_113:
[----:B------:R-:W-:Y:S01]  /*46a0*/  I2FP.F32.U32 R39, R19 ;  /* 0x0000001300277245 */ /* 0x000fe20000201000 */
[----:B0-----:R-:W0:Y:S01]  /*46b0*/  MUFU.RCP R6, R0 ;  /* 0x0000000000067308 */ /* 0x001e220000001000 */
        /* <DEDUP_REMOVED lines=18> */
.L_x_89:
[----:B------:R-:W-:Y:S05]  /*47e0*/  BSYNC.RECONVERGENT B3 ;  /* 0x0000000000037941 */ /* 0x000fea0003800200 */
.L_x_88:
[----:B------:R-:W0:Y:S01]  /*47f0*/  MUFU.RCP R3, R0 ;  /* 0x0000000000037308 */ /* 0x000e220000001000 */
[----:B------:R-:W-:Y:S01]  /*4800*/  FMUL R50, R8, R33 ;  /* 0x0000002108327220 */ /* 0x000fe20000400000 */
[----:B------:R-:W-:Y:S01]  /*4810*/  BSSY.RECONVERGENT B3, `(.L_x_90) ;  /* 0x000000d000037945 */ /* 0x000fe20003800200 */
[----:B------:R-:W-:-:S05]  /*4820*/  FADD R30, R41, R30 ;  /* 0x0000001e291e7221 */ /* 0x000fca0000000000 */
        /* <DEDUP_REMOVED lines=11> */
.L_x_91:
[----:B------:R-:W-:Y:S05]  /*48e0*/  BSYNC.RECONVERGENT B3 ;  /* 0x0000000000037941 */ /* 0x000fea0003800200 */
.L_x_90:
        /* <DEDUP_REMOVED lines=16> */
.L_x_93:
[----:B------:R-:W-:Y:S05]  /*49f0*/  BSYNC.RECONVERGENT B3 ;  /* 0x0000000000037941 */ /* 0x000fea0003800200 */
.L_x_92:
        /* <DEDUP_REMOVED lines=16> */
.L_x_95:
[----:B------:R-:W-:Y:S05]  /*4b00*/  BSYNC.RECONVERGENT B3 ;  /* 0x0000000000037941 */ /* 0x000fea0003800200 */
.L_x_94:
        /* <DEDUP_REMOVED lines=20> */
.L_x_97:
[----:B------:R-:W-:Y:S05]  /*4c50*/  BSYNC.RECONVERGENT B3 ;  /* 0x0000000000037941 */ /* 0x000fea0003800200 */
.L_x_96:
        /* <DEDUP_REMOVED lines=18> */
.L_x_99:
[----:B------:R-:W-:Y:S05]  /*4d80*/  BSYNC.RECONVERGENT B3 ;  /* 0x0000000000037941 */ /* 0x000fea0003800200 */
.L_x_98:
        /* <DEDUP_REMOVED lines=10> */
[C---:B------:R-:W-:Y:S02]  /*4e30*/  FSETP.GEU.AND P1, PT, |R30|.reuse, 1.175494350822287508e-38, PT ;  /* 0x008000001e00780b */ /* 0x040fe40003f2e200 */
[----:B------:R-:W-:Y:S02]  /*4e40*/  MOV R47, 0x3a2c32e4 ;  /* 0x3a2c32e4002f7802 */ /* 0x000fe40000000f00 */
[----:B------:R-:W-:Y:S02]  /*4e50*/  FSEL R3, R3, |R30|, !P1 ;  /* 0x4000001e03037208 */ /* 0x000fe40004800000 */
[----:B------:R-:W-:Y:S02]  /*4e60*/  FSEL R45, RZ, -24, P1 ;  /* 0xc1c00000ff2d7808 */ /* 0x000fe40000800000 */
[----:B------:R-:W-:Y:S02]  /*4e70*/  IADD3 R6, PT, PT, R3, -0x3f3504f3, RZ ;  /* 0xc0cafb0d03067810 */ /* 0x000fe40007ffe0ff */
[----:B------:R-:W-:-:S02]  /*4e80*/  FSETP.NEU.AND P1, PT, |R30|, +INF , PT ;  /* 0x7f8000001e00780b */ /* 0x000fc40003f2d200 */
[----:B------:R-:W-:Y:S02]  /*4e90*/  LOP3.LUT R44, R6, 0xff800000, RZ, 0xc0, !PT ;  /* 0xff800000062c7812 */ /* 0x000fe400078ec0ff */
[----:B------:R-:W-:Y:S02]  /*4ea0*/  FSETP.NEU.AND P1, PT, R30, RZ, P1 ;  /* 0x000000ff1e00720b */ /* 0x000fe40000f2d000 */
        /* <DEDUP_REMOVED lines=9> */
[----:B------:R-:W-:Y:S01]  /*4f40*/  FADD R46, R43, -R6 ;  /* 0x800000062b2e7221 */ /* 0x000fe20000000000 */
[----:B------:R-:W-:-:S03]  /*4f50*/  FMUL R44, R6, R6 ;  /* 0x00000006062c7220 */ /* 0x000fc60000400000 */
[----:B------:R-:W-:Y:S01]  /*4f60*/  FADD R46, R46, R46 ;  /* 0x0000002e2e2e7221 */ /* 0x000fe20000000000 */
[----:B------:R-:W-:-:S03]  /*4f70*/  FFMA R47, R44, R47, 0.0032181653659790754318 ;  /* 0x3b52e7db2c2f7423 */ /* 0x000fc6000000002f */
[----:B------:R-:W-:Y:S01]  /*4f80*/  FFMA R46, R43, -R6, R46 ;  /* 0x800000062b2e7223 */ /* 0x000fe2000000002e */
[----:B------:R-:W-:Y:S01]  /*4f90*/  FFMA R43, R6, 1.4426950216293334961, R45 ;  /* 0x3fb8aa3b062b7823 */ /* 0x000fe2000000002d */
[C---:B------:R-:W-:Y:S02]  /*4fa0*/  FFMA R47, R44.reuse, R47, 0.018033718690276145935 ;  /* 0x3c93bb732c2f7423 */ /* 0x040fe4000000002f */
[----:B------:R-:W-:Y:S01]  /*4fb0*/  FMUL R3, R3, R46 ;  /* 0x0000002e03037220 */ /* 0x000fe20000400000 */
[----:B------:R-:W-:Y:S01]  /*4fc0*/  FADD R45, R45, -R43 ;  /* 0x8000002b2d2d7221 */ /* 0x000fe20000000000 */
[----:B------:R-:W-:-:S03]  /*4fd0*/  FFMA R47, R44, R47, 0.12022458761930465698 ;  /* 0x3df6384f2c2f7423 */ /* 0x000fc6000000002f */
[----:B------:R-:W-:Y:S01]  /*4fe0*/  FFMA R46, R6, 1.4426950216293334961, R45 ;  /* 0x3fb8aa3b062e7823 */ /* 0x000fe2000000002d */
[----:B------:R-:W-:-:S03]  /*4ff0*/  FMUL R47, R44, R47 ;  /* 0x0000002f2c2f7220 */ /* 0x000fc60000400000 */
[----:B------:R-:W-:Y:S01]  /*5000*/  FFMA R45, R3, 1.4426950216293334961, R46 ;  /* 0x3fb8aa3b032d7823 */ /* 0x000fe2000000002e */
[----:B------:R-:W-:-:S03]  /*5010*/  FMUL R44, R47, 3 ;  /* 0x404000002f2c7820 */ /* 0x000fc60000400000 */
[----:B------:R-:W-:-:S04]  /*5020*/  FFMA R46, R6, 1.9251366722983220825e-08, R45 ;  /* 0x32a55e34062e7823 */ /* 0x000fc8000000002d */
        /* <DEDUP_REMOVED lines=18> */
[----:B-1----:R-:W-:Y:S02]  /*5150*/  LEA R45, R45, -R6, 0x17 ;  /* 0x800000062d2d7211 */ /* 0x002fe400078eb8ff */
[----:B------:R-:W-:Y:S01]  /*5160*/  FSEL R3, RZ, +INF , !P2 ;  /* 0x7f800000ff037808 */ /* 0x000fe20005000000 */
[----:B------:R-:W-:-:S04]  /*5170*/  FFMA R44, R43, R44, 0.0096188392490148544312 ;  /* 0x3c1d98562b2c7423 */ /* 0x000fc8000000002c */
[----:B------:R-:W-:-:S04]  /*5180*/  FFMA R44, R43, R44, 0.055503588169813156128 ;  /* 0x3d6357bb2b2c7423 */ /* 0x000fc8000000002c */
[----:B------:R-:W-:-:S04]  /*5190*/  FFMA R44, R43, R44, 0.24022644758224487305 ;  /* 0x3e75fdec2b2c7423 */ /* 0x000fc8000000002c */
[----:B------:R-:W-:Y:S01]  /*51a0*/  FFMA R46, R43, R44, 0.69314718246459960938 ;  /* 0x3f3172182b2e7423 */ /* 0x000fe2000000002c */
[----:B------:R-:W-:-:S03]  /*51b0*/  IADD3 R44, PT, PT, R6, 0x7f000000, RZ ;  /* 0x7f000000062c7810 */ /* 0x000fc60007ffe0ff */
[----:B------:R-:W-:-:S04]  /*51c0*/  FFMA R43, R43, R46, 1 ;  /* 0x3f8000002b2b7423 */ /* 0x000fc8000000002e */
[----:B------:R-:W-:-:S04]  /*51d0*/  FMUL R44, R44, R43 ;  /* 0x0000002b2c2c7220 */ /* 0x000fc80000400000 */
[----:B------:R-:W-:Y:S01]  /*51e0*/  @!P3 FMUL R3, R45, R44 ;  /* 0x0000002c2d03b220 */ /* 0x000fe20000400000 */
[----:B------:R-:W-:-:S07]  /*51f0*/  @!P1 LOP3.LUT R3, R30, 0x7fffffff, RZ, 0xc0, !PT ;  /* 0x7fffffff1e039812 */ /* 0x000fce00078ec0ff */
.L_x_101:
[----:B------:R-:W-:Y:S05]  /*5200*/  BSYNC.RECONVERGENT B0 ;  /* 0x0000000000007941 */ /* 0x000fea0003800200 */
.L_x_100:
        /* <DEDUP_REMOVED lines=9> */
[----:B------:R-:W-:Y:S01]  /*52a0*/  FSETP.GEU.AND P1, PT, |R39|, 1.175494350822287508e-38, PT ;  /* 0x008000002700780b */ /* 0x000fe20003f2e200 */
[----:B------:R-:W-:-:S03]  /*52b0*/  HFMA2 R49, -RZ, RZ, 0.771484375, 0.21533203125 ;  /* 0x3a2c32e4ff317431 */ /* 0x000fc600000001ff */
        /* <DEDUP_REMOVED lines=21> */
[----:B------:R-:W-:Y:S02]  /*5410*/  FFMA R49, R44, R49, 0.018033718690276145935 ;  /* 0x3c93bb732c317423 */ /* 0x000fe40000000031 */
[----:B------:R-:W-:Y:S01]  /*5420*/  FMUL R6, R6, R47 ;  /* 0x0000002f06067220 */ /* 0x000fe20000400000 */
[----:B------:R-:W-:Y:S01]  /*5430*/  FADD R45, R45, -R43 ;  /* 0x8000002b2d2d7221 */ /* 0x000fe20000000000 */
[----:B------:R-:W-:-:S03]  /*5440*/  FFMA R49, R44, R49, 0.12022458761930465698 ;  /* 0x3df6384f2c317423 */ /* 0x000fc60000000031 */
[----:B------:R-:W-:Y:S01]  /*5450*/  FFMA R45, R30, 1.4426950216293334961, R45 ;  /* 0x3fb8aa3b1e2d7823 */ /* 0x000fe2000000002d */
[----:B------:R-:W-:-:S03]  /*5460*/  FMUL R49, R44, R49 ;  /* 0x000000312c317220 */ /* 0x000fc60000400000 */
[----:B------:R-:W-:-:S04]  /*5470*/  FFMA R45, R6, 1.4426950216293334961, R45 ;  /* 0x3fb8aa3b062d7823 */ /* 0x000fc8000000002d */
        /* <DEDUP_REMOVED lines=10> */
[----:B------:R-:W-:Y:S02]  /*5520*/  MOV R43, 0x391fcb8e ;  /* 0x391fcb8e002b7802 */ /* 0x000fe40000000f00 */
[----:B------:R-:W-:Y:S01]  /*5530*/  FSETP.GT.AND P3, PT, |R6|, 152, PT ;  /* 0x431800000600780b */ /* 0x000fe20003f64200 */
        /* <DEDUP_REMOVED lines=8> */
[----:B------:R-:W-:Y:S01]  /*55c0*/  FFMA R45, R30, R43, 0.24022644758224487305 ;  /* 0x3e75fdec1e2d7423 */ /* 0x000fe2000000002b */
        /* <DEDUP_REMOVED lines=10> */
.L_x_103:
[----:B------:R-:W-:Y:S05]  /*5670*/  BSYNC.RECONVERGENT B0 ;  /* 0x0000000000007941 */ /* 0x000fea0003800200 */
.L_x_102:
        /* <DEDUP_REMOVED lines=20> */
[----:B------:R-:W-:Y:S01]  /*57c0*/  FFMA R45, R39, 1.1920928955078125e-07, R44 ;  /* 0x34000000272d7823 */ /* 0x000fe2000000002c */
[----:B------:R-:W-:Y:S02]  /*57d0*/  MOV R44, 0x3a2c32e4 ;  /* 0x3a2c32e4002c7802 */ /* 0x000fe40000000f00 */
[----:B------:R-:W-:Y:S01]  /*57e0*/  FADD R43, R47, R47 ;  /* 0x0000002f2f2b7221 */ /* 0x000fe20000000000 */
[----:B------:R-:W0:Y:S01]  /*57f0*/  MUFU.RCP R6, R6 ;  /* 0x0000000600067308 */ /* 0x000e220000001000 */
[----:B------:R-:W-:Y:S02]  /*5800*/  @!P1 FADD R9, R9, R9 ;  /* 0x0000000909099221 */ /* 0x000fe40000000000 */
[----:B0-----:R-:W-:-:S04]  /*5810*/  FMUL R30, R6, R43 ;  /* 0x0000002b061e7220 */ /* 0x001fc80000400000 */
[----:B------:R-:W-:Y:S01]  /*5820*/  FADD R43, R47, -R30 ;  /* 0x8000001e2f2b7221 */ /* 0x000fe20000000000 */
[----:B------:R-:W-:-:S03]  /*5830*/  FFMA R39, R30, 1.4426950216293334961, R45 ;  /* 0x3fb8aa3b1e277823 */ /* 0x000fc6000000002d */
[----:B------:R-:W-:Y:S01]  /*5840*/  FADD R46, R43, R43 ;  /* 0x0000002b2b2e7221 */ /* 0x000fe20000000000 */
[CC--:B------:R-:W-:Y:S01]  /*5850*/  FMUL R43, R30.reuse, R30.reuse ;  /* 0x0000001e1e2b7220 */ /* 0x0c0fe20000400000 */
[----:B------:R-:W-:Y:S02]  /*5860*/  FADD R45, R45, -R39 ;  /* 0x800000272d2d7221 */ /* 0x000fe40000000000 */
[----:B------:R-:W-:Y:S01]  /*5870*/  FFMA R47, R47, -R30, R46 ;  /* 0x8000001e2f2f7223 */ /* 0x000fe2000000002e */
[C---:B------:R-:W-:Y:S01]  /*5880*/  FFMA R44, R43.reuse, R44, 0.0032181653659790754318 ;  /* 0x3b52e7db2b2c7423 */ /* 0x040fe2000000002c */
[----:B------:R-:W-:Y:S02]  /*5890*/  FFMA R46, R30, 1.4426950216293334961, R45 ;  /* 0x3fb8aa3b1e2e7823 */ /* 0x000fe4000000002d */
[----:B------:R-:W-:Y:S01]  /*58a0*/  FMUL R47, R6, R47 ;  /* 0x0000002f062f7220 */ /* 0x000fe20000400000 */
[----:B------:R-:W-:-:S03]  /*58b0*/  FFMA R44, R43, R44, 0.018033718690276145935 ;  /* 0x3c93bb732b2c7423 */ /* 0x000fc6000000002c */
[----:B------:R-:W-:Y:S01]  /*58c0*/  FFMA R45, R47, 1.4426950216293334961, R46 ;  /* 0x3fb8aa3b2f2d7823 */ /* 0x000fe2000000002e */
[----:B------:R-:W-:-:S04]  /*58d0*/  FFMA R44, R43, R44, 0.12022458761930465698 ;  /* 0x3df6384f2b2c7423 */ /* 0x000fc8000000002c */
        /* <DEDUP_REMOVED lines=32> */
.L_x_105:
[----:B------:R-:W-:Y:S05]  /*5ae0*/  BSYNC.RECONVERGENT B0 ;  /* 0x0000000000007941 */ /* 0x000fea0003800200 */
.L_x_104:
[----:B------:R-:W-:Y:S01]  /*5af0*/  FADD R6, R3, R6 ;  /* 0x0000000603067221 */ /* 0x000fe20000000000 */
[----:B------:R-:W-:Y:S03]  /*5b00*/  BSSY.RECONVERGENT B0, `(.L_x_106) ;  /* 0x000000d000007945 */ /* 0x000fe60003800200 */
[----:B------:R0:W1:Y:S01]  /*5b10*/  MUFU.RSQ R3, R6 ;  /* 0x0000000600037308 */ /* 0x0000620000001400 */
[----:B------:R-:W-:-:S04]  /*5b20*/  IADD3 R9, PT, PT, R6, -0xd000000, RZ ;  /* 0xf300000006097810 */ /* 0x000fc80007ffe0ff */
[----:B------:R-:W-:-:S13]  /*5b30*/  ISETP.GT.U32.AND P1, PT, R9, 0x727fffff, PT ;  /* 0x727fffff0900780c */ /* 0x000fda0003f24070 */
[----:B01----:R-:W-:Y:S05]  /*5b40*/  @!P1 BRA `(.L_x_107) ;  /* 0x0000000000109947 */ /* 0x003fea0003800000 */
[----:B------:R-:W-:-:S07]  /*5b50*/  MOV R3, 0x5b70 ;  /* 0x00005b7000037802 */ /* 0x000fce0000000f00 */
[----:B------:R-:W-:Y:S05]  /*5b60*/  CALL.REL.NOINC `($__internal_1_$__cuda_sm20_sqrt_rn_f32_slowpath) ;  /* 0x0000003800407944 */ /* 0x000fea0003c00000 */
[----:B------:R-:W-:Y:S01]  /*5b70*/  MOV R9, R47 ;  /* 0x0000002f00097202 */ /* 0x000fe20000000f00 */
[----:B------:R-:W-:Y:S06]  /*5b80*/  BRA `(.L_x_108) ;  /* 0x0000000000107947 */ /* 0x000fec0003800000 */
.L_x_107:
[----:B------:R-:W-:Y:S01]  /*5b90*/  FMUL.FTZ R9, R6, R3 ;  /* 0x0000000306097220 */ /* 0x000fe20000410000 */
[----:B------:R-:W-:-:S03]  /*5ba0*/  FMUL.FTZ R3, R3, 0.5 ;  /* 0x3f00000003037820 */ /* 0x000fc60000410000 */
[----:B------:R-:W-:-:S04]  /*5bb0*/  FFMA R6, -R9, R9, R6 ;  /* 0x0000000909067223 */ /* 0x000fc80000000106 */
[----:B------:R-:W-:-:S07]  /*5bc0*/  FFMA R9, R6, R3, R9 ;  /* 0x0000000306097223 */ /* 0x000fce0000000009 */
.L_x_108:
[----:B------:R-:W-:Y:S05]  /*5bd0*/  BSYNC.RECONVERGENT B0 ;  /* 0x0000000000007941 */ /* 0x000fea0003800200 */
.L_x_106:
        /* <DEDUP_REMOVED lines=16> */
.L_x_110:
[----:B------:R-:W-:Y:S05]  /*5ce0*/  BSYNC.RECONVERGENT B3 ;  /* 0x0000000000037941 */ /* 0x000fea0003800200 */
.L_x_109:
[----:B------:R-:W-:Y:S02]  /*5cf0*/  HFMA2 R30, -RZ, RZ, 0.61474609375, 16.90625 ;  /* 0x38eb4c3aff1e7431 */ /* 0x000fe400000001ff */
[C---:B------:R-:W-:Y:S01]  /*5d00*/  FMUL R3, R6.reuse, R6 ;  /* 0x0000000606037220 */ /* 0x040fe20000400000 */
[----:B------:R-:W-:Y:S01]  /*5d10*/  HFMA2 R39, -RZ, RZ, 1.0087890625, -0.000686168670654296875 ;  /* 0x3c09919fff277431 */ /* 0x000fe200000001ff */
[C---:B------:R-:W-:Y:S01]  /*5d20*/  FSETP.GE.AND P2, PT, |R6|.reuse, 1.0029599666595458984, PT ;  /* 0x3f8060fe0600780b */ /* 0x040fe20003f46200 */
[----:B------:R-:W-:Y:S01]  /*5d30*/  HFMA2 R46, -RZ, RZ, 1.5341796875, 81.5625 ;  /* 0x3e235519ff2e7431 */ /* 0x000fe200000001ff */
[----:B------:R-:W-:Y:S01]  /*5d40*/  MOV R44, 0x3aae005b ;  /* 0x3aae005b002c7802 */ /* 0x000fe20000000f00 */
[----:B------:R-:W-:Y:S01]  /*5d50*/  HFMA2 R47, -RZ, RZ, 1.7822265625, 0.000185489654541015625 ;  /* 0x3f210a14ff2f7431 */ /* 0x000fe200000001ff */
[----:B------:R-:W-:Y:S01]  /*5d60*/  FSEL R3, |R6|, R3, P2 ;  /* 0x0000000306037208 */ /* 0x000fe20001000200 */
[----:B------:R-:W-:Y:S01]  /*5d70*/  BSSY.RECONVERGENT B3, `(.L_x_111) ;  /* 0x0000024000037945 */ /* 0x000fe20003800200 */
[----:B------:R-:W-:-:S02]  /*5d80*/  FSEL R44, -R44, -0.00082130916416645050049, P2 ;  /* 0xba574d202c2c7808 */ /* 0x000fc40001000100 */
[----:B------:R-:W-:Y:S02]  /*5d90*/  FSEL R30, R30, 8.4834944573231041431e-05, P2 ;  /* 0x38b1e96a1e1e7808 */ /* 0x000fe40001000000 */
[----:B------:R-:W-:Y:S02]  /*5da0*/  MOV R43, 0x3d24d99a ;  /* 0x3d24d99a002b7802 */ /* 0x000fe40000000f00 */
[----:B------:R-:W-:Y:S01]  /*5db0*/  FSEL R39, R39, 0.0052134888246655464172, P2 ;  /* 0x3baad5ea27277808 */ /* 0x000fe20001000000 */
[----:B------:R-:W-:Y:S01]  /*5dc0*/  FFMA R30, R3, R30, R44 ;  /* 0x0000001e031e7223 */ /* 0x000fe2000000002c */
[----:B------:R-:W-:Y:S01]  /*5dd0*/  FSEL R43, -R43, -0.026868773624300956726, P2 ;  /* 0xbcdc1be72b2b7808 */ /* 0x000fe20001000100 */
[----:B------:R-:W0:Y:S01]  /*5de0*/  LDC R44, c[0x0][0x3b8] ;  /* 0x0000ee00ff2c7b82 */ /* 0x000e220000000800 */
[----:B------:R-:W-:Y:S01]  /*5df0*/  MOV R45, 0x3f69b4f9 ;  /* 0x3f69b4f9002d7802 */ /* 0x000fe20000000f00 */
[----:B------:R-:W-:Y:S01]  /*5e00*/  FFMA R30, R3, R30, R39 ;  /* 0x0000001e031e7223 */ /* 0x000fe20000000027 */
[----:B------:R-:W-:Y:S01]  /*5e10*/  FSEL R46, R46, 0.11284004896879196167, P2 ;  /* 0x3de718af2e2e7808 */ /* 0x000fe20001000000 */
[----:B------:R-:W-:-:S02]  /*5e20*/  FMUL R39, R35, 1.4142135381698608398 ;  /* 0x3fb504f323277820 */ /* 0x000fc40000400000 */
[----:B------:R-:W-:Y:S01]  /*5e30*/  FFMA R30, R3, R30, R43 ;  /* 0x0000001e031e7223 */ /* 0x000fe2000000002b */
[----:B------:R-:W-:Y:S02]  /*5e40*/  FSEL R43, R45, -0.37612664699554443359, P2 ;  /* 0xbec093ac2d2b7808 */ /* 0x000fe40001000000 */
[----:B------:R-:W-:Y:S01]  /*5e50*/  FSEL R45, R47, 0.12837915122509002686, P2 ;  /* 0x3e0375d32f2d7808 */ /* 0x000fe20001000000 */
[C---:B------:R-:W-:Y:S02]  /*5e60*/  FFMA R30, R3.reuse, R30, R46 ;  /* 0x0000001e031e7223 */ /* 0x040fe4000000002e */
[----:B------:R-:W1:Y:S02]  /*5e70*/  MUFU.RCP R46, R39 ;  /* 0x00000027002e7308 */ /* 0x000e640000001000 */
[C---:B------:R-:W-:Y:S01]  /*5e80*/  FFMA R30, R3.reuse, R30, R43 ;  /* 0x0000001e031e7223 */ /* 0x040fe2000000002b */
[----:B------:R-:W-:-:S03]  /*5e90*/  FSEL R43, -R3, R6, P2 ;  /* 0x00000006032b7208 */ /* 0x000fc60001000100 */
[----:B------:R-:W-:-:S04]  /*5ea0*/  FFMA R30, R3, R30, R45 ;  /* 0x0000001e031e7223 */ /* 0x000fc8000000002d */
[----:B------:R-:W-:Y:S01]  /*5eb0*/  FFMA R30, R30, R43, R43 ;  /* 0x0000002b1e1e7223 */ /* 0x000fe2000000002b */
[----:B0-----:R-:W-:-:S03]  /*5ec0*/  FFMA R50, R44, -0.5, R9 ;  /* 0xbf0000002c327823 */ /* 0x001fc60000000009 */
[----:B------:R-:W0:Y:S01]  /*5ed0*/  @P2 MUFU.EX2 R43, R30 ;  /* 0x0000001e002b2308 */ /* 0x000e220000000800 */
[----:B-1----:R-:W-:-:S04]  /*5ee0*/  FFMA R3, -R39, R46, 1 ;  /* 0x3f80000027037423 */ /* 0x002fc8000000012e */
[----:B------:R-:W-:-:S03]  /*5ef0*/  FFMA R3, R46, R3, R46 ;  /* 0x000000032e037223 */ /* 0x000fc6000000002e */
[----:B------:R-:W1:Y:S01]  /*5f00*/  FCHK P1, R50, R39 ;  /* 0x0000002732007302 */ /* 0x000e620000020000 */
[----:B------:R-:W-:-:S04]  /*5f10*/  FFMA R44, R3, R50, RZ ;  /* 0x00000032032c7223 */ /* 0x000fc800000000ff */
[----:B------:R-:W-:Y:S01]  /*5f20*/  FFMA R9, -R39, R44, R50 ;  /* 0x0000002c27097223 */ /* 0x000fe20000000132 */
[----:B0-----:R-:W-:-:S03]  /*5f30*/  @P2 FADD R43, -R43, 1 ;  /* 0x3f8000002b2b2421 */ /* 0x001fc60000000100 */
[----:B------:R-:W-:Y:S02]  /*5f40*/  FFMA R9, R3, R9, R44 ;  /* 0x0000000903097223 */ /* 0x000fe4000000002c */
[----:B------:R-:W-:Y:S01]  /*5f50*/  @P2 LOP3.LUT R30, R43, 0x80000000, R6, 0xb8, !PT ;  /* 0x800000002b1e2812 */ /* 0x000fe200078eb806 */
[----:B-1----:R-:W-:Y:S06]  /*5f60*/  @!P1 BRA `(.L_x_112) ;  /* 0x0000000000109947 */ /* 0x002fec0003800000 */
[----:B------:R-:W-:Y:S02]  /*5f70*/  MOV R3, R39 ;  /* 0x0000002700037202 */ /* 0x000fe40000000f00 */
[----:B------:R-:W-:-:S07]  /*5f80*/  MOV R6, 0x5fa0 ;  /* 0x00005fa000067802 */ /* 0x000fce0000000f00 */
[----:B------:R-:W-:Y:S05]  /*5f90*/  CALL.REL.NOINC `($__internal_2_$__cuda_sm3x_div_rn_noftz_f32_slowpath) ;  /* 0x00000034008c7944 */ /* 0x000fea0003c00000 */
[----:B------:R-:W-:-:S07]  /*5fa0*/  MOV R9, R3 ;  /* 0x0000000300097202 */ /* 0x000fce0000000f00 */
.L_x_112:
[----:B------:R-:W-:Y:S05]  /*5fb0*/  BSYNC.RECONVERGENT B3 ;  /* 0x0000000000037941 */ /* 0x000fea0003800200 */
.L_x_111:
[----:B------:R-:W-:Y:S01]  /*5fc0*/  ISETP.GE.AND P1, PT, R20, UR7, PT ;  /* 0x0000000714007c0c */ /* 0x000fe2000bf26270 */
[----:B------:R-:W-:Y:S01]  /*5fd0*/  HFMA2 R46, -RZ, RZ, 1.0087890625, -0.000686168670654296875 ;  /* 0x3c09919fff2e7431 */ /* 0x000fe200000001ff */
[C---:B------:R-:W-:Y:S02]  /*5fe0*/  LOP3.LUT R3, R8.reuse, R20, RZ, 0xfc, !PT ;  /* 0x0000001408037212 */ /* 0x040fe400078efcff */
[----:B------:R-:W-:Y:S02]  /*5ff0*/  ISETP.GE.OR P1, PT, R8, UR5, P1 ;  /* 0x0000000508007c0c */ /* 0x000fe40008f26670 */
[----:B------:R-:W-:Y:S02]  /*6000*/  ISETP.GE.AND P2, PT, R14, UR5, PT ;  /* 0x000000050e007c0c */ /* 0x000fe4000bf46270 */
[----:B------:R-:W-:Y:S02]  /*6010*/  ISETP.LT.OR P1, PT, R3, RZ, P1 ;  /* 0x000000ff0300720c */ /* 0x000fe40000f21670 */
[----:B------:R-:W-:-:S02]  /*6020*/  ISETP.GT.AND P2, PT, R8, -0x2, !P2 ;  /* 0xfffffffe0800780c */ /* 0x000fc40005744270 */
[----:B------:R-:W-:-:S09]  /*6030*/  MOV R47, 0x3aae005b ;  /* 0x3aae005b002f7802 */ /* 0x000fd20000000f00 */
[--C-:B------:R-:W-:Y:S02]  /*6040*/  @!P1 SHF.R.S32.HI R6, RZ, 0x1f, R17.reuse ;  /* 0x0000001fff069819 */ /* 0x100fe40000011411 */
[----:B------:R-:W-:-:S04]  /*6050*/  @!P1 IADD3 R43, P3, P4, R20, R52, R17 ;  /* 0x00000034142b9210 */ /* 0x000fc80007c7e011 */
[----:B------:R-:W-:Y:S02]  /*6060*/  @!P1 IADD3.X R45, PT, PT, RZ, R7, R6, P3, P4 ;  /* 0x00000007ff2d9210 */ /* 0x000fe40001fe8406 */
[----:B------:R-:W-:-:S04]  /*6070*/  ISETP.LT.OR P3, PT, R20, RZ, !P2 ;  /* 0x000000ff1400720c */ /* 0x000fc80005761670 */
[----:B------:R-:W-:-:S13]  /*6080*/  ISETP.GE.OR P3, PT, R20, UR7, P3 ;  /* 0x0000000714007c0c */ /* 0x000fda0009f66670 */
[--C-:B------:R-:W-:Y:S02]  /*6090*/  @!P3 SHF.R.S32.HI R48, RZ, 0x1f, R17.reuse ;  /* 0x0000001fff30b819 */ /* 0x100fe40000011411 */
[----:B------:R-:W-:-:S04]  /*60a0*/  @!P3 IADD3 R39, P4, P5, R20, R52, R17 ;  /* 0x000000341427b210 */ /* 0x000fc80007d9e011 */
[----:B------:R-:W-:Y:S02]  /*60b0*/  @!P3 IADD3.X R48, PT, PT, RZ, R7, R48, P4, P5 ;  /* 0x00000007ff30b210 */ /* 0x000fe400027ea430 */
[----:B------:R-:W-:-:S04]  /*60c0*/  ISETP.GE.AND P4, PT, R20, -0x1, PT ;  /* 0xffffffff1400780c */ /* 0x000fc80003f86270 */
[----:B------:R-:W-:-:S04]  /*60d0*/  ISETP.LT.OR P4, PT, R8, RZ, !P4 ;  /* 0x000000ff0800720c */ /* 0x000fc80006781670 */
[----:B------:R-:W-:-:S04]  /*60e0*/  ISETP.GE.OR P4, PT, R8, UR5, P4 ;  /* 0x0000000508007c0c */ /* 0x000fc8000a786670 */
[----:B------:R-:W-:-:S13]  /*60f0*/  ISETP.GE.OR P4, PT, R13, UR7, P4 ;  /* 0x000000070d007c0c */ /* 0x000fda000a786670 */
[CC--:B------:R-:W-:Y:S01]  /*6100*/  @!P4 IMAD R6, R5.reuse, R8.reuse, RZ ;  /* 0x000000080506c224 */ /* 0x0c0fe200078e02ff */
[----:B------:R-:W-:Y:S01]  /*6110*/  @!P4 SHF.R.S32.HI R3, RZ, 0x1f, R17 ;  /* 0x0000001fff03c819 */ /* 0x000fe20000011411 */
[----:B------:R-:W-:-:S03]  /*6120*/  @!P1 IMAD R8, R5, R8, RZ ;  /* 0x0000000805089224 */ /* 0x000fc600078e02ff */
[----:B------:R-:W-:Y:S02]  /*6130*/  @!P4 SHF.R.S32.HI R44, RZ, 0x1f, R6 ;  /* 0x0000001fff2cc819 */ /* 0x000fe40000011406 */
[----:B------:R-:W-:-:S04]  /*6140*/  @!P4 IADD3 R6, P5, P6, R6, R52, R17 ;  /* 0x000000340606c210 */ /* 0x000fc80007ebe011 */
[----:B------:R-:W-:Y:S02]  /*6150*/  @!P4 IADD3.X R3, PT, PT, R44, R7, R3, P5, P6 ;  /* 0x000000072c03c210 */ /* 0x000fe40002fec403 */
[----:B------:R-:W-:Y:S01]  /*6160*/  @!P1 IADD3 R44, P5, PT, R8, R43, RZ ;  /* 0x0000002b082c9210 */ /* 0x000fe20007fbe0ff */
[----:B------:R-:W-:-:S03]  /*6170*/  HFMA2 R43, -RZ, RZ, 0.61474609375, 16.90625 ;  /* 0x38eb4c3aff2b7431 */ /* 0x000fc600000001ff */
[----:B------:R-:W-:Y:S01]  /*6180*/  @!P1 LEA.HI.X.SX32 R45, R8, R45, 0x1, P5 ;  /* 0x0000002d082d9211 */ /* 0x000fe200028f0eff */
[----:B------:R-:W-:-:S05]  /*6190*/  @!P3 IMAD R8, R5, R14, RZ ;  /* 0x0000000e0508b224 */ /* 0x000fca00078e02ff */
[----:B------:R-:W-:-:S04]  /*61a0*/  @!P3 IADD3 R39, P5, PT, R8, R39, RZ ;  /* 0x000000270827b210 */ /* 0x000fc80007fbe0ff */
[----:B------:R-:W-:Y:S01]  /*61b0*/  @!P3 LEA.HI.X.SX32 R48, R8, R48, 0x1, P5 ;  /* 0x000000300830b211 */ /* 0x000fe200028f0eff */
[C---:B------:R-:W-:Y:S01]  /*61c0*/  FMUL R8, R9.reuse, R9 ;  /* 0x0000000909087220 */ /* 0x040fe20000400000 */
        /* <DEDUP_REMOVED lines=24> */
[----:B------:R-:W0:Y:S02]  /*6350*/  @!P1 LDC.64 R8, c[0x0][0x3a0] ;  /* 0x0000e800ff089b82 */ /* 0x000e240000000a00 */
[----:B0-----:R-:W-:-:S04]  /*6360*/  @!P1 LEA R46, P5, R44, R8, 0x2 ;  /* 0x000000082c2e9211 */ /* 0x001fc800078a10ff */
[----:B------:R-:W-:Y:S02]  /*6370*/  @!P1 LEA.HI.X R47, R44, R9, R45, 0x2, P5 ;  /* 0x000000092c2f9211 */ /* 0x000fe400028f142d */
[----:B------:R-:W0:Y:S03]  /*6380*/  @!P3 LDC.64 R8, c[0x0][0x3a0] ;  /* 0x0000e800ff08bb82 */ /* 0x000e260000000a00 */
[----:B------:R-:W2:Y:S01]  /*6390*/  @!P1 LDG.E R49, desc[UR14][R46.64] ;  /* 0x0000000e2e319981 */ /* 0x000ea2000c1e1900 */
[----:B0-----:R-:W-:-:S04]  /*63a0*/  @!P3 LEA R44, P5, R39, R8, 0x2 ;  /* 0x00000008272cb211 */ /* 0x001fc800078a10ff */
        /* <DEDUP_REMOVED lines=11> */
[----:B------:R-:W-:Y:S01]  /*6460*/  @!P4 IADD3 R6, P1, PT, R13, R6, RZ ;  /* 0x000000060d06c210 */ /* 0x000fe20007f3e0ff */
[----:B------:R-:W-:Y:S01]  /*6470*/  @!P3 FMUL R51, R39, R4 ;  /* 0x000000042733b220 */ /* 0x000fe20000400000 */
[----:B------:R-:W-:-:S02]  /*6480*/  @!P3 FADD R48, -R15, 1 ;  /* 0x3f8000000f30b421 */ /* 0x000fc40000000100 */
[----:B------:R-:W-:Y:S01]  /*6490*/  @!P4 IADD3.X R43, PT, PT, RZ, R3, RZ, P1, !PT ;  /* 0x00000003ff2bc210 */ /* 0x000fe20000ffe4ff */
[----:B------:R-:W-:Y:S01]  /*64a0*/  @!P3 FMUL R3, R51, R16 ;  /* 0x000000103303b220 */ /* 0x000fe20000400000 */
[----:B0-----:R-:W-:-:S04]  /*64b0*/  @!P4 LEA R46, P1, R6, R8, 0x2 ;  /* 0x00000008062ec211 */ /* 0x001fc800078210ff */
[----:B------:R-:W-:Y:S02]  /*64c0*/  @!P4 LEA.HI.X R47, R6, R9, R43, 0x2, P1 ;  /* 0x00000009062fc211 */ /* 0x000fe400008f142b */
[----:B------:R-:W-:-:S04]  /*64d0*/  ISETP.LT.OR P1, PT, R20, -0x1, !P2 ;  /* 0xffffffff1400780c */ /* 0x000fc80005721670 */
[----:B------:R-:W-:-:S13]  /*64e0*/  ISETP.GE.OR P1, PT, R13, UR7, P1 ;  /* 0x000000070d007c0c */ /* 0x000fda0008f26670 */
[----:B------:R-:W0:Y:S01]  /*64f0*/  @!P1 LDC.64 R8, c[0x0][0x3a0] ;  /* 0x0000e800ff089b82 */ /* 0x000e220000000a00 */
[----:B--2---:R-:W-:-:S05]  /*6500*/  @!P3 FFMA R3, R48, R3, R30 ;  /* 0x000000033003b223 */ /* 0x004fca000000001e */
[----:B------:R1:W-:Y:S04]  /*6510*/  @!P3 STG.E desc[UR14][R44.64], R3 ;  /* 0x000000032c00b986 */ /* 0x0003e8000c10190e */
[----:B------:R-:W2:Y:S01]  /*6520*/  @!P4 LDG.E R6, desc[UR14][R46.64] ;  /* 0x0000000e2e06c981 */ /* 0x000ea2000c1e1900 */
[----:B------:R-:W-:Y:S01]  /*6530*/  @!P1 IMAD R30, R5, R14, RZ ;  /* 0x0000000e051e9224 */ /* 0x000fe200078e02ff */
[--C-:B------:R-:W-:Y:S02]  /*6540*/  @!P1 IADD3 R13, P2, P3, R13, R52, R17.reuse ;  /* 0x000000340d0d9210 */ /* 0x100fe40007b5e011 */
[----:B------:R-:W-:Y:S01]  /*6550*/  @!P1 SHF.R.S32.HI R14, RZ, 0x1f, R17 ;  /* 0x0000001fff0e9819 */ /* 0x000fe20000011411 */
[----:B------:R-:W-:-:S03]  /*6560*/  @!P4 FADD R20, -R16, 1 ;  /* 0x3f8000001014c421 */ /* 0x000fc60000000100 */
[----:B------:R-:W-:Y:S01]  /*6570*/  @!P1 IADD3.X R14, PT, PT, RZ, R7, R14, P2, P3 ;  /* 0x00000007ff0e9210 */ /* 0x000fe200017e640e */
[----:B-1----:R-:W-:Y:S01]  /*6580*/  @!P4 FMUL R3, R39, R4 ;  /* 0x000000042703c220 */ /* 0x002fe20000400000 */
[----:B------:R-:W-:-:S03]  /*6590*/  @!P1 IADD3 R13, P2, PT, R30, R13, RZ ;  /* 0x0000000d1e0d9210 */ /* 0x000fc60007f5e0ff */
[----:B------:R-:W-:Y:S01]  /*65a0*/  @!P4 FMUL R3, R3, R20 ;  /* 0x000000140303c220 */ /* 0x000fe20000400000 */
[----:B------:R-:W-:Y:S02]  /*65b0*/  @!P1 LEA.HI.X.SX32 R14, R30, R14, 0x1, P2 ;  /* 0x0000000e1e0e9211 */ /* 0x000fe400010f0eff */
[----:B0-----:R-:W-:-:S04]  /*65c0*/  @!P1 LEA R8, P2, R13, R8, 0x2 ;  /* 0x000000080d089211 */ /* 0x001fc800078410ff */
[----:B------:R-:W-:Y:S01]  /*65d0*/  @!P1 LEA.HI.X R9, R13, R9, R14, 0x2, P2 ;  /* 0x000000090d099211 */ /* 0x000fe200010f140e */
[----:B--2---:R-:W-:-:S05]  /*65e0*/  @!P4 FFMA R3, R3, R15, R6 ;  /* 0x0000000f0303c223 */ /* 0x004fca0000000006 */
[----:B------:R0:W-:Y:S04]  /*65f0*/  @!P4 STG.E desc[UR14][R46.64], R3 ;  /* 0x000000032e00c986 */ /* 0x0001e8000c10190e */
[----:B------:R-:W2:Y:S01]  /*6600*/  @!P1 LDG.E R6, desc[UR14][R8.64] ;  /* 0x0000000e08069981 */ /* 0x000ea2000c1e1900 */
[----:B------:R-:W-:-:S04]  /*6610*/  @!P1 FMUL R39, R39, R4 ;  /* 0x0000000427279220 */ /* 0x000fc80000400000 */
[----:B------:R-:W-:Y:S01]  /*6620*/  @!P1 FMUL R39, R39, R16 ;  /* 0x0000001027279220 */ /* 0x000fe20000400000 */
[----:B------:R-:W-:Y:S02]  /*6630*/  IADD3 R19, PT, PT, R19, 0x1, RZ ;  /* 0x0000000113137810 */ /* 0x000fe40007ffe0ff */
[----:B------:R-:W-:Y:S01]  /*6640*/  IADD3 R17, PT, PT, R17, UR7, RZ ;  /* 0x0000000711117c10 */ /* 0x000fe2000fffe0ff */
[----:B--2---:R-:W-:-:S05]  /*6650*/  @!P1 FFMA R15, R39, R15, R6 ;  /* 0x0000000f270f9223 */ /* 0x004fca0000000006 */
[----:B------:R0:W-:Y:S01]  /*6660*/  @!P1 STG.E desc[UR14][R8.64], R15 ;  /* 0x0000000f08009986 */ /* 0x0001e2000c10190e */
[----:B------:R-:W-:Y:S05]  /*6670*/  @P0 BRA `(.L_x_113) ;  /* 0xffffffe000080947 */ /* 0x000fea000383ffff */
.L_x_70:
[----:B------:R-:W-:Y:S05]  /*6680*/  BSYNC.RECONVERGENT B2 ;  /* 0x0000000000027941 */ /* 0x000fea0003800200 */
.L_x_69:
[----:B------:R-:W-:Y:S02]  /*6690*/  ISETP.NE.AND P1, PT, R25, RZ, PT ;  /* 0x000000ff1900720c */ /* 0x000fe40003f25270 */
[----:B------:R-:W-:-:S04]  /*66a0*/  ISETP.NE.AND P0, PT, R24, RZ, PT ;  /* 0x000000ff1800720c */ /* 0x000fc80003f05270 */
[----:B------:R-:W-:-:S13]  /*66b0*/  PLOP3.LUT P0, PT, P0, P1, PT, 0x80, 0x8 ;  /* 0x000000000008781c */ /* 0x000fda0000703070 */
[----:B------:R-:W-:Y:S05]  /*66c0*/  @!P0 EXIT ;  /* 0x000000000000894d */ /* 0x000fea0003800000 */
[----:B0-2---:R-:W-:Y:S01]  /*66d0*/  IADD3 R3, PT, PT, R29, -0xd000000, RZ ;  /* 0xf30000001d037810 */ /* 0x005fe20007ffe0ff */
[----:B------:R0:W1:Y:S01]  /*66e0*/  MUFU.RSQ R6, R29 ;  /* 0x0000001d00067308 */ /* 0x0000620000001400 */
[----:B------:R-:W-:Y:S02]  /*66f0*/  BSSY.RECONVERGENT B0, `(.L_x_114) ;  /* 0x000000c000007945 */ /* 0x000fe40003800200 */
[----:B------:R-:W-:-:S13]  /*6700*/  ISETP.GT.U32.AND P0, PT, R3, 0x727fffff, PT ;  /* 0x727fffff0300780c */ /* 0x000fda0003f04070 */
[----:B0-----:R-:W-:Y:S05]  /*6710*/  @!P0 BRA `(.L_x_115) ;  /* 0x0000000000148947 */ /* 0x001fea0003800000 */
[----:B-1----:R-:W-:Y:S02]  /*6720*/  MOV R6, R29 ;  /* 0x0000001d00067202 */ /* 0x002fe40000000f00 */
[----:B------:R-:W-:-:S07]  /*6730*/  MOV R3, 0x6750 ;  /* 0x0000675000037802 */ /* 0x000fce0000000f00 */
[----:B------:R-:W-:Y:S05]  /*6740*/  CALL.REL.NOINC `($__internal_1_$__cuda_sm20_sqrt_rn_f32_slowpath) ;  /* 0x0000002c00487944 */ /* 0x000fea0003c00000 */
[----:B------:R-:W-:Y:S01]  /*6750*/  MOV R3, R47 ;  /* 0x0000002f00037202 */ /* 0x000fe20000000f00 */
[----:B------:R-:W-:Y:S06]  /*6760*/  BRA `(.L_x_116) ;  /* 0x0000000000107947 */ /* 0x000fec0003800000 */
.L_x_115:
[C---:B-1----:R-:W-:Y:S01]  /*6770*/  FMUL.FTZ R4, R6.reuse, R29 ;  /* 0x0000001d06047220 */ /* 0x042fe20000410000 */
[----:B------:R-:W-:-:S03]  /*6780*/  FMUL.FTZ R5, R6, 0.5 ;  /* 0x3f00000006057820 */ /* 0x000fc60000410000 */
[----:B------:R-:W-:-:S04]  /*6790*/  FFMA R3, -R4, R4, R29 ;  /* 0x0000000404037223 */ /* 0x000fc8000000011d */
[----:B------:R-:W-:-:S07]  /*67a0*/  FFMA R3, R3, R5, R4 ;  /* 0x0000000503037223 */ /* 0x000fce0000000004 */
.L_x_116:
[----:B------:R-:W-:Y:S05]  /*67b0*/  BSYNC.RECONVERGENT B0 ;  /* 0x0000000000007941 */ /* 0x000fea0003800200 */
.L_x_114:
        /* <DEDUP_REMOVED lines=14> */
.L_x_118:
[----:B------:R-:W-:Y:S05]  /*68a0*/  BSYNC.RECONVERGENT B2 ;  /* 0x0000000000027941 */ /* 0x000fea0003800200 */
.L_x_117:
        /* <DEDUP_REMOVED lines=16> */
.L_x_120:
[----:B------:R-:W-:Y:S05]  /*69b0*/  BSYNC.RECONVERGENT B2 ;  /* 0x0000000000027941 */ /* 0x000fea0003800200 */
.L_x_119:
        /* <DEDUP_REMOVED lines=15> */
.L_x_122:
[----:B------:R-:W-:Y:S05]  /*6ab0*/  BSYNC.RECONVERGENT B2 ;  /* 0x0000000000027941 */ /* 0x000fea0003800200 */
.L_x_121:
        /* <DEDUP_REMOVED lines=20> */
.L_x_124:
[----:B------:R-:W-:Y:S05]  /*6c00*/  BSYNC.RECONVERGENT B2 ;  /* 0x0000000000027941 */ /* 0x000fea0003800200 */
.L_x_123:
        /* <DEDUP_REMOVED lines=14> */
.L_x_126:
[----:B------:R-:W-:Y:S05]  /*6cf0*/  BSYNC.RECONVERGENT B2 ;  /* 0x0000000000027941 */ /* 0x000fea0003800200 */
.L_x_125:
        /* <DEDUP_REMOVED lines=28> */
.L_x_128:
[----:B------:R-:W-:Y:S05]  /*6ec0*/  BSYNC.RECONVERGENT B2 ;  /* 0x0000000000027941 */ /* 0x000fea0003800200 */
.L_x_127:
        /* <DEDUP_REMOVED lines=17> */
.L_x_130:
[----:B------:R-:W-:Y:S05]  /*6fe0*/  BSYNC.RECONVERGENT B2 ;  /* 0x0000000000027941 */ /* 0x000fea0003800200 */
.L_x_129:
        /* <DEDUP_REMOVED lines=8> */
[----:B------:R-:W-:Y:S05]  /*7070*/  @P0 EXIT ;  /* 0x000000000000094d */ /* 0x000fea0003800000 */
[----:B------:R-:W-:Y:S01]  /*7080*/  UIMAD UR4, UR5, UR6, URZ ;  /* 0x00000006050472a4 */ /* 0x000fe2000f8e02ff */
[----:B------:R-:W-:Y:S01]  /*7090*/  MOV R5, R7 ;  /* 0x0000000700057202 */ /* 0x000fe20000000f00 */
[----:B------:R-:W0:Y:S01]  /*70a0*/  LDCU.64 UR18, c[0x0][0x3a0] ;  /* 0x00007400ff1277ac */ /* 0x000e220008000a00 */
[----:B------:R-:W-:Y:S02]  /*70b0*/  HFMA2 R7, -RZ, RZ, 0, 0 ;  /* 0x00000000ff077431 */ /* 0x000fe400000001ff */
[----:B------:R-:W-:Y:S01]  /*70c0*/  FADD R34, R34, R9 ;  /* 0x0000000922227221 */ /* 0x000fe20000000000 */
[----:B------:R-:W-:Y:S01]  /*70d0*/  MOV R6, R5 ;  /* 0x0000000500067202 */ /* 0x000fe20000000f00 */
[----:B------:R-:W-:Y:S01]  /*70e0*/  UIMAD UR4, UR7, UR4, URZ ;  /* 0x00000004070472a4 */ /* 0x000fe2000f8e02ff */
[----:B------:R-:W-:Y:S01]  /*70f0*/  BSSY.RECONVERGENT B2, `(.L_x_131) ;  /* 0x0000200000027945 */ /* 0x000fe20003800200 */
[C---:B------:R-:W-:Y:S01]  /*7100*/  FFMA R23, R34.reuse, R28, R23 ;  /* 0x0000001c22177223 */ /* 0x040fe20000000017 */
[C---:B------:R-:W-:Y:S01]  /*7110*/  FFMA R22, R34.reuse, R27, R22 ;  /* 0x0000001b22167223 */ /* 0x040fe20000000016 */
[----:B------:R-:W-:Y:S01]  /*7120*/  USHF.R.S32.HI UR16, URZ, 0x1f, UR4 ;  /* 0x0000001fff107899 */ /* 0x000fe20008011404 */
[----:B------:R-:W-:Y:S01]  /*7130*/  FFMA R21, R34, R26, R21 ;  /* 0x0000001a22157223 */ /* 0x000fe20000000015 */
[----:B------:R-:W-:Y:S01]  /*7140*/  FMUL R35, R35, 1.4142135381698608398 ;  /* 0x3fb504f323237820 */ /* 0x000fe20000400000 */
[----:B------:R-:W-:Y:S01]  /*7150*/  IMAD.WIDE.U32 R8, R42, UR4, R6 ;  /* 0x000000042a087c25 */ /* 0x000fe2000f8e0006 */
[----:B------:R-:W-:-:S02]  /*7160*/  CS2R R16, SRZ ;  /* 0x0000000000107805 */ /* 0x000fc4000001ff00 */
[----:B------:R-:W-:Y:S01]  /*7170*/  IADD3 R15, PT, PT, -R10, R5, RZ ;  /* 0x000000050a0f7210 */ /* 0x000fe20007ffe1ff */
[----:B------:R-:W-:Y:S01]  /*7180*/  UIMAD UR4, UR6, UR7, URZ ;  /* 0x00000007060472a4 */ /* 0x000fe2000f8e02ff */
[----:B------:R-:W-:Y:S01]  /*7190*/  IMAD R3, R42, UR16, RZ ;  /* 0x000000102a037c24 */ /* 0x000fe2000f8e02ff */
[----:B0-----:R-:W-:-:S04]  /*71a0*/  LEA R7, P0, R8, UR18, 0x2 ;  /* 0x0000001208077c11 */ /* 0x001fc8000f8010ff */
[----:B------:R-:W-:-:S04]  /*71b0*/  IADD3 R3, PT, PT, R3, R9, RZ ;  /* 0x0000000903037210 */ /* 0x000fc80007ffe0ff */
[----:B------:R-:W-:-:S07]  /*71c0*/  LEA.HI.X R8, R8, UR19, R3, 0x2, P0 ;  /* 0x0000001308087c11 */ /* 0x000fce00080f1403 */
.L_x_159:
        /* <DEDUP_REMOVED lines=9> */
[----:B0-----:R-:W-:-:S03]  /*7260*/  FFMA R3, R6, -R33, 1 ;  /* 0x3f80000006037423 */ /* 0x001fc60000000821 */
[----:B------:R-:W0:Y:S01]  /*7270*/  FCHK P1, R50, R33 ;  /* 0x0000002132007302 */ /* 0x000e220000020000 */
[----:B------:R-:W-:-:S04]  /*7280*/  FFMA R3, R6, R3, R6 ;  /* 0x0000000306037223 */ /* 0x000fc80000000006 */
[----:B------:R-:W-:-:S04]  /*7290*/  FFMA R6, R50, R3, RZ ;  /* 0x0000000332067223 */ /* 0x000fc800000000ff */
[----:B-1----:R-:W-:-:S04]  /*72a0*/  FFMA R10, R6, -R33, R50 ;  /* 0x80000021060a7223 */ /* 0x002fc80000000032 */
[----:B------:R-:W-:Y:S01]  /*72b0*/  FFMA R6, R3, R10, R6 ;  /* 0x0000000a03067223 */ /* 0x000fe20000000006 */
[----:B0-----:R-:W-:Y:S06]  /*72c0*/  @!P1 BRA `(.L_x_133) ;  /* 0x0000000000109947 */ /* 0x001fec0003800000 */
[----:B------:R-:W-:Y:S02]  /*72d0*/  MOV R3, R33 ;  /* 0x0000002100037202 */ /* 0x000fe40000000f00 */
[----:B------:R-:W-:-:S07]  /*72e0*/  MOV R6, 0x7300 ;  /* 0x0000730000067802 */ /* 0x000fce0000000f00 */
[----:B------:R-:W-:Y:S05]  /*72f0*/  CALL.REL.NOINC `($__internal_2_$__cuda_sm3x_div_rn_noftz_f32_slowpath) ;  /* 0x0000002000b47944 */ /* 0x000fea0003c00000 */
[----:B------:R-:W-:-:S07]  /*7300*/  MOV R6, R3 ;  /* 0x0000000300067202 */ /* 0x000fce0000000f00 */
.L_x_133:
[----:B------:R-:W-:Y:S05]  /*7310*/  BSYNC.RECONVERGENT B3 ;  /* 0x0000000000037941 */ /* 0x000fea0003800200 */
.L_x_132:
[----:B------:R-:W0:Y:S01]  /*7320*/  MUFU.RCP R10, R33 ;  /* 0x00000021000a7308 */ /* 0x000e220000001000 */
[----:B------:R-:W-:Y:S01]  /*7330*/  FMUL R50, R0, R9 ;  /* 0x0000000900327220 */ /* 0x000fe20000400000 */
[----:B------:R-:W-:Y:S01]  /*7340*/  BSSY.RECONVERGENT B3, `(.L_x_134) ;  /* 0x000000d000037945 */ /* 0x000fe20003800200 */
[----:B------:R-:W-:-:S05]  /*7350*/  FADD R19, R41, R6 ;  /* 0x0000000629137221 */ /* 0x000fca0000000000 */
        /* <DEDUP_REMOVED lines=8> */
[----:B------:R-:W-:-:S07]  /*73e0*/  MOV R6, 0x7400 ;  /* 0x0000740000067802 */ /* 0x000fce0000000f00 */
[----:B------:R-:W-:Y:S05]  /*73f0*/  CALL.REL.NOINC `($__internal_2_$__cuda_sm3x_div_rn_noftz_f32_slowpath) ;  /* 0x0000002000747944 */ /* 0x000fea0003c00000 */
[----:B------:R-:W-:-:S07]  /*7400*/  MOV R9, R3 ;  /* 0x0000000300097202 */ /* 0x000fce0000000f00 */
.L_x_135:
[----:B------:R-:W-:Y:S05]  /*7410*/  BSYNC.RECONVERGENT B3 ;  /* 0x0000000000037941 */ /* 0x000fea0003800200 */
.L_x_134:
        /* <DEDUP_REMOVED lines=16> */
.L_x_137:
[----:B------:R-:W-:Y:S05]  /*7520*/  BSYNC.RECONVERGENT B3 ;  /* 0x0000000000037941 */ /* 0x000fea0003800200 */
.L_x_136:
        /* <DEDUP_REMOVED lines=16> */
.L_x_139:
[----:B------:R-:W-:Y:S05]  /*7630*/  BSYNC.RECONVERGENT B3 ;  /* 0x0000000000037941 */ /* 0x000fea0003800200 */
.L_x_138:
        /* <DEDUP_REMOVED lines=20> */
.L_x_141:
[----:B------:R-:W-:Y:S05]  /*7780*/  BSYNC.RECONVERGENT B3 ;  /* 0x0000000000037941 */ /* 0x000fea0003800200 */
.L_x_140:
        /* <DEDUP_REMOVED lines=18> */
.L_x_143:
[----:B------:R-:W-:Y:S05]  /*78b0*/  BSYNC.RECONVERGENT B3 ;  /* 0x0000000000037941 */ /* 0x000fea0003800200 */
.L_x_142:
[----:B------:R-:W-:Y:S01]  /*78c0*/  FADD R19, R23, -R19 ;  /* 0x8000001317137221 */ /* 0x000fe20000000000 */
[----:B------:R-:W-:Y:S01]  /*78d0*/  FADD R18, R22, -R18 ;  /* 0x8000001216127221 */ /* 0x000fe20000000000 */
[----:B------:R-:W-:Y:S01]  /*78e0*/  FADD R20, R21, -R20 ;  /* 0x8000001415147221 */ /* 0x000fe20000000000 */
[----:B------:R-:W-:Y:S01]  /*78f0*/  BSSY.RECONVERGENT B0, `(.L_x_144) ;  /* 0x0000047000007945 */ /* 0x000fe20003800200 */
[----:B------:R-:W-:Y:S01]  /*7900*/  HFMA2 R3, -RZ, RZ, 1.875, 0 ;  /* 0x3f800000ff037431 */ /* 0x000fe200000001ff */
[----:B------:R-:W-:Y:S02]  /*7910*/  FSETP.NEU.AND P1, PT, R19, 1, PT ;  /* 0x3f8000001300780b */ /* 0x000fe40003f2d000 */
[----:B------:R-:W-:Y:S02]  /*7920*/  FSETP.NEU.AND P3, PT, R18, 1, PT ;  /* 0x3f8000001200780b */ /* 0x000fe40003f6d000 */
[----:B------:R-:W-:-:S09]  /*7930*/  FSETP.NEU.AND P2, PT, R20, 1, PT ;  /* 0x3f8000001400780b */ /* 0x000fd20003f4d000 */
[----:B------:R-:W-:Y:S05]  /*7940*/  @!P1 BRA `(.L_x_145) ;  /* 0x0000000400049947 */ /* 0x000fea0003800000 */
[----:B------:R-:W-:-:S13]  /*7950*/  FSETP.NAN.AND P1, PT, |R19|, |R19|, PT ;  /* 0x400000131300720b */ /* 0x000fda0003f28200 */
[----:B------:R-:W-:Y:S01]  /*7960*/  @P1 FADD R3, R19, 2 ;  /* 0x4000000013031421 */ /* 0x000fe20000000000 */
[----:B------:R-:W-:Y:S06]  /*7970*/  @P1 BRA `(.L_x_145) ;  /* 0x0000000000f81947 */ /* 0x000fec0003800000 */
[C---:B------:R-:W-:Y:S01]  /*7980*/  FMUL R6, |R19|.reuse, 16777216 ;  /* 0x4b80000013067820 */ /* 0x040fe20000400200 */
[----:B------:R-:W-:Y:S02]  /*7990*/  FSETP.GEU.AND P1, PT, |R19|, 1.175494350822287508e-38, PT ;  /* 0x008000001300780b */ /* 0x000fe40003f2e200 */
[----:B------:R-:W-:Y:S02]  /*79a0*/  MOV R29, 0x3a2c32e4 ;  /* 0x3a2c32e4001d7802 */ /* 0x000fe40000000f00 */
[----:B------:R-:W-:-:S04]  /*79b0*/  FSEL R6, R6, |R19|, !P1 ;  /* 0x4000001306067208 */ /* 0x000fc80004800000 */
[----:B------:R-:W-:-:S04]  /*79c0*/  IADD3 R3, PT, PT, R6, -0x3f3504f3, RZ ;  /* 0xc0cafb0d06037810 */ /* 0x000fc80007ffe0ff */
[----:B------:R-:W-:-:S04]  /*79d0*/  LOP3.LUT R3, R3, 0xff800000, RZ, 0xc0, !PT ;  /* 0xff80000003037812 */ /* 0x000fc800078ec0ff */
[-C--:B------:R-:W-:Y:S02]  /*79e0*/  IADD3 R6, PT, PT, R6, -R3.reuse, RZ ;  /* 0x8000000306067210 */ /* 0x080fe40007ffe0ff */
[----:B------:R-:W-:-:S03]  /*79f0*/  I2FP.F32.S32 R3, R3 ;  /* 0x0000000300037245 */ /* 0x000fc60000201400 */
[C---:B------:R-:W-:Y:S01]  /*7a00*/  FADD R25, R6.reuse, 1 ;  /* 0x3f80000006197421 */ /* 0x040fe20000000000 */
[----:B------:R-:W-:Y:S01]  /*7a10*/  FADD R24, R6, -1 ;  /* 0xbf80000006187421 */ /* 0x000fe20000000000 */
[----:B------:R-:W-:Y:S02]  /*7a20*/  FSEL R6, RZ, -24, P1 ;  /* 0xc1c00000ff067808 */ /* 0x000fe40000800000 */
[----:B------:R-:W-:Y:S01]  /*7a30*/  FSETP.NEU.AND P1, PT, |R19|, +INF , PT ;  /* 0x7f8000001300780b */ /* 0x000fe20003f2d200 */
[----:B------:R-:W-:Y:S01]  /*7a40*/  FADD R26, R24, R24 ;  /* 0x00000018181a7221 */ /* 0x000fe20000000000 */
[----:B------:R-:W0:Y:S01]  /*7a50*/  MUFU.RCP R25, R25 ;  /* 0x0000001900197308 */ /* 0x000e220000001000 */
[----:B------:R-:W-:Y:S01]  /*7a60*/  FFMA R3, R3, 1.1920928955078125e-07, R6 ;  /* 0x3400000003037823 */ /* 0x000fe20000000006 */
[----:B------:R-:W-:-:S13]  /*7a70*/  FSETP.NEU.AND P1, PT, R19, RZ, P1 ;  /* 0x000000ff1300720b */ /* 0x000fda0000f2d000 */
[----:B------:R-:W-:Y:S01]  /*7a80*/  @!P1 FADD R19, R19, R19 ;  /* 0x0000001313139221 */ /* 0x000fe20000000000 */
[----:B0-----:R-:W-:-:S04]  /*7a90*/  FMUL R26, R25, R26 ;  /* 0x0000001a191a7220 */ /* 0x001fc80000400000 */
[----:B------:R-:W-:Y:S01]  /*7aa0*/  FADD R27, R24, -R26 ;  /* 0x8000001a181b7221 */ /* 0x000fe20000000000 */
[CC--:B------:R-:W-:Y:S01]  /*7ab0*/  FMUL R6, R26.reuse, R26.reuse ;  /* 0x0000001a1a067220 */ /* 0x0c0fe20000400000 */
[----:B------:R-:W-:Y:S02]  /*7ac0*/  FFMA R28, R26, 1.4426950216293334961, R3 ;  /* 0x3fb8aa3b1a1c7823 */ /* 0x000fe40000000003 */
[----:B------:R-:W-:Y:S01]  /*7ad0*/  FADD R27, R27, R27 ;  /* 0x0000001b1b1b7221 */ /* 0x000fe20000000000 */
[----:B------:R-:W-:Y:S01]  /*7ae0*/  FFMA R29, R6, R29, 0.0032181653659790754318 ;  /* 0x3b52e7db061d7423 */ /* 0x000fe2000000001d */
[----:B------:R-:W-:Y:S02]  /*7af0*/  FADD R3, R3, -R28 ;  /* 0x8000001c03037221 */ /* 0x000fe40000000000 */
[----:B------:R-:W-:Y:S01]  /*7b00*/  FFMA R24, R24, -R26, R27 ;  /* 0x8000001a18187223 */ /* 0x000fe2000000001b */
[----:B------:R-:W-:Y:S01]  /*7b10*/  FFMA R29, R6, R29, 0.018033718690276145935 ;  /* 0x3c93bb73061d7423 */ /* 0x000fe2000000001d */
[----:B------:R-:W-:-:S02]  /*7b20*/  FFMA R3, R26, 1.4426950216293334961, R3 ;  /* 0x3fb8aa3b1a037823 */ /* 0x000fc40000000003 */
[----:B------:R-:W-:Y:S01]  /*7b30*/  FMUL R24, R25, R24 ;  /* 0x0000001819187220 */ /* 0x000fe20000400000 */
[----:B------:R-:W-:-:S03]  /*7b40*/  FFMA R29, R6, R29, 0.12022458761930465698 ;  /* 0x3df6384f061d7423 */ /* 0x000fc6000000001d */
[----:B------:R-:W-:Y:S01]  /*7b50*/  FFMA R3, R24, 1.4426950216293334961, R3 ;  /* 0x3fb8aa3b18037823 */ /* 0x000fe20000000003 */
[----:B------:R-:W-:-:S03]  /*7b60*/  FMUL R29, R6, R29 ;  /* 0x0000001d061d7220 */ /* 0x000fc60000400000 */
[----:B------:R-:W-:Y:S01]  /*7b70*/  FFMA R25, R26, 1.9251366722983220825e-08, R3 ;  /* 0x32a55e341a197823 */ /* 0x000fe20000000003 */
[----:B------:R-:W-:-:S04]  /*7b80*/  FMUL R3, R29, 3 ;  /* 0x404000001d037820 */ /* 0x000fc80000400000 */
[----:B------:R-:W-:-:S04]  /*7b90*/  FFMA R24, R24, R3, R25 ;  /* 0x0000000318187223 */ /* 0x000fc80000000019 */
[----:B------:R-:W-:Y:S01]  /*7ba0*/  FFMA R29, R26, R29, R24 ;  /* 0x0000001d1a1d7223 */ /* 0x000fe20000000018 */
[----:B------:R-:W-:-:S03]  /*7bb0*/  HFMA2 R24, -RZ, RZ, 0.64013671875, -15.109375 ;  /* 0x391fcb8eff187431 */ /* 0x000fc600000001ff */
        /* <DEDUP_REMOVED lines=26> */
.L_x_145:
[----:B------:R-:W-:Y:S05]  /*7d60*/  BSYNC.RECONVERGENT B0 ;  /* 0x0000000000007941 */ /* 0x000fea0003800200 */
.L_x_144:
[----:B------:R-:W-:Y:S01]  /*7d70*/  BSSY.RECONVERGENT B0, `(.L_x_146) ;  /* 0x0000044000007945 */ /* 0x000fe20003800200 */
[----:B------:R-:W-:-:S03]  /*7d80*/  MOV R6, 0x3f800000 ;  /* 0x3f80000000067802 */ /* 0x000fc60000000f00 */
[----:B------:R-:W-:Y:S05]  /*7d90*/  @!P3 BRA `(.L_x_147) ;  /* 0x000000040004b947 */ /* 0x000fea0003800000 */
[----:B------:R-:W-:-:S13]  /*7da0*/  FSETP.NAN.AND P1, PT, |R18|, |R18|, PT ;  /* 0x400000121200720b */ /* 0x000fda0003f28200 */
[----:B------:R-:W-:Y:S01]  /*7db0*/  @P1 FADD R6, R18, 2 ;  /* 0x4000000012061421 */ /* 0x000fe20000000000 */
[----:B------:R-:W-:Y:S06]  /*7dc0*/  @P1 BRA `(.L_x_147) ;  /* 0x0000000000f81947 */ /* 0x000fec0003800000 */
[C---:B------:R-:W-:Y:S01]  /*7dd0*/  FMUL R19, |R18|.reuse, 16777216 ;  /* 0x4b80000012137820 */ /* 0x040fe20000400200 */
[----:B------:R-:W-:Y:S01]  /*7de0*/  FSETP.GEU.AND P1, PT, |R18|, 1.175494350822287508e-38, PT ;  /* 0x008000001200780b */ /* 0x000fe20003f2e200 */
[----:B------:R-:W-:-:S03]  /*7df0*/  HFMA2 R28, -RZ, RZ, 0.771484375, 0.21533203125 ;  /* 0x3a2c32e4ff1c7431 */ /* 0x000fc600000001ff */
        /* <DEDUP_REMOVED lines=19> */
[C---:B------:R-:W-:Y:S01]  /*7f30*/  FFMA R26, R19.reuse, R28, 0.0032181653659790754318 ;  /* 0x3b52e7db131a7423 */ /* 0x040fe2000000001c */
        /* <DEDUP_REMOVED lines=26> */
[----:B------:R-:W-:Y:S01]  /*80e0*/  FFMA R25, R6, R25, 0.0013391353422775864601 ;  /* 0x3aaf85ed06197423 */ /* 0x000fe20000000019 */
[----:B------:R-:W-:-:S03]  /*80f0*/  IADD3 R26, PT, PT, R24, 0x7f000000, RZ ;  /* 0x7f000000181a7810 */ /* 0x000fc60007ffe0ff */
[C---:B------:R-:W-:Y:S02]  /*8100*/  FFMA R27, R6.reuse, R25, 0.0096188392490148544312 ;  /* 0x3c1d9856061b7423 */ /* 0x040fe40000000019 */
[----:B------:R-:W0:Y:S02]  /*8110*/  F2I.NTZ R25, R19 ;  /* 0x0000001300197305 */ /* 0x000e240000203100 */
[----:B------:R-:W-:-:S04]  /*8120*/  FFMA R27, R6, R27, 0.055503588169813156128 ;  /* 0x3d6357bb061b7423 */ /* 0x000fc8000000001b */
[----:B------:R-:W-:-:S04]  /*8130*/  FFMA R27, R6, R27, 0.24022644758224487305 ;  /* 0x3e75fdec061b7423 */ /* 0x000fc8000000001b */
[----:B------:R-:W-:-:S04]  /*8140*/  FFMA R27, R6, R27, 0.69314718246459960938 ;  /* 0x3f317218061b7423 */ /* 0x000fc8000000001b */
[----:B------:R-:W-:Y:S01]  /*8150*/  FFMA R27, R6, R27, 1 ;  /* 0x3f800000061b7423 */ /* 0x000fe2000000001b */
[----:B0-----:R-:W-:Y:S02]  /*8160*/  LEA R25, R25, -R24, 0x17 ;  /* 0x8000001819197211 */ /* 0x001fe400078eb8ff */
[----:B------:R-:W-:Y:S01]  /*8170*/  FSEL R6, RZ, +INF , !P3 ;  /* 0x7f800000ff067808 */ /* 0x000fe20005800000 */
[----:B------:R-:W-:-:S04]  /*8180*/  FMUL R26, R26, R27 ;  /* 0x0000001b1a1a7220 */ /* 0x000fc80000400000 */
[----:B------:R-:W-:Y:S01]  /*8190*/  @!P4 FMUL R6, R25, R26 ;  /* 0x0000001a1906c220 */ /* 0x000fe20000400000 */
[----:B------:R-:W-:-:S07]  /*81a0*/  @!P1 LOP3.LUT R6, R18, 0x7fffffff, RZ, 0xc0, !PT ;  /* 0x7fffffff12069812 */ /* 0x000fce00078ec0ff */
.L_x_147:
[----:B------:R-:W-:Y:S05]  /*81b0*/  BSYNC.RECONVERGENT B0 ;  /* 0x0000000000007941 */ /* 0x000fea0003800200 */
.L_x_146:
[----:B------:R-:W-:Y:S01]  /*81c0*/  FADD R3, R6, R3 ;  /* 0x0000000306037221 */ /* 0x000fe20000000000 */
[----:B------:R-:W-:Y:S01]  /*81d0*/  BSSY.RECONVERGENT B0, `(.L_x_148) ;  /* 0x0000044000007945 */ /* 0x000fe20003800200 */
[----:B------:R-:W-:-:S03]  /*81e0*/  HFMA2 R6, -RZ, RZ, 1.875, 0 ;  /* 0x3f800000ff067431 */ /* 0x000fc600000001ff */
        /* <DEDUP_REMOVED lines=66> */
.L_x_149:
[----:B------:R-:W-:Y:S05]  /*8610*/  BSYNC.RECONVERGENT B0 ;  /* 0x0000000000007941 */ /* 0x000fea0003800200 */
.L_x_148:
        /* <DEDUP_REMOVED lines=10> */
.L_x_151:
[----:B------:R-:W-:Y:S01]  /*86c0*/  FMUL.FTZ R19, R6, R3 ;  /* 0x0000000306137220 */ /* 0x000fe20000410000 */
[----:B------:R-:W-:-:S03]  /*86d0*/  FMUL.FTZ R3, R3, 0.5 ;  /* 0x3f00000003037820 */ /* 0x000fc60000410000 */
[----:B------:R-:W-:-:S04]  /*86e0*/  FFMA R6, -R19, R19, R6 ;  /* 0x0000001313067223 */ /* 0x000fc80000000106 */
[----:B------:R-:W-:-:S07]  /*86f0*/  FFMA R19, R6, R3, R19 ;  /* 0x0000000306137223 */ /* 0x000fce0000000013 */
.L_x_152:
[----:B------:R-:W-:Y:S05]  /*8700*/  BSYNC.RECONVERGENT B0 ;  /* 0x0000000000007941 */ /* 0x000fea0003800200 */
.L_x_150:
[----:B------:R-:W0:Y:S01]  /*8710*/  LDC R50, c[0x0][0x3b8] ;  /* 0x0000ee00ff327b82 */ /* 0x000e220000000800 */
[----:B------:R-:W1:Y:S01]  /*8720*/  MUFU.RCP R6, R35 ;  /* 0x0000002300067308 */ /* 0x000e620000001000 */
[----:B------:R-:W-:Y:S01]  /*8730*/  BSSY.RECONVERGENT B3, `(.L_x_153) ;  /* 0x000000d000037945 */ /* 0x000fe20003800200 */
[----:B-1----:R-:W-:-:S04]  /*8740*/  FFMA R3, -R35, R6, 1 ;  /* 0x3f80000023037423 */ /* 0x002fc80000000106 */
[----:B------:R-:W-:Y:S01]  /*8750*/  FFMA R3, R6, R3, R6 ;  /* 0x0000000306037223 */ /* 0x000fe20000000006 */
[----:B0-----:R-:W-:-:S04]  /*8760*/  FFMA R50, R50, 0.5, R19 ;  /* 0x3f00000032327823 */ /* 0x001fc80000000013 */
[----:B------:R-:W0:Y:S01]  /*8770*/  FCHK P1, R50, R35 ;  /* 0x0000002332007302 */ /* 0x000e220000020000 */
        /* <DEDUP_REMOVED lines=8> */
.L_x_154:
[----:B------:R-:W-:Y:S05]  /*8800*/  BSYNC.RECONVERGENT B3 ;  /* 0x0000000000037941 */ /* 0x000fea0003800200 */
.L_x_153:
[----:B------:R-:W-:Y:S02]  /*8810*/  HFMA2 R6, -RZ, RZ, 0.61474609375, 16.90625 ;  /* 0x38eb4c3aff067431 */ /* 0x000fe400000001ff */
[C---:B------:R-:W-:Y:S01]  /*8820*/  FMUL R3, R20.reuse, R20 ;  /* 0x0000001414037220 */ /* 0x040fe20000400000 */
[----:B------:R-:W-:Y:S01]  /*8830*/  HFMA2 R25, -RZ, RZ, 1.0087890625, -0.000686168670654296875 ;  /* 0x3c09919fff197431 */ /* 0x000fe200000001ff */
[C---:B------:R-:W-:Y:S01]  /*8840*/  FSETP.GE.AND P2, PT, |R20|.reuse, 1.0029599666595458984, PT ;  /* 0x3f8060fe1400780b */ /* 0x040fe20003f46200 */
[----:B------:R-:W0:Y:S01]  /*8850*/  LDC R50, c[0x0][0x3b8] ;  /* 0x0000ee00ff327b82 */ /* 0x000e220000000800 */
[----:B------:R-:W-:Y:S01]  /*8860*/  MOV R18, 0x3aae005b ;  /* 0x3aae005b00127802 */ /* 0x000fe20000000f00 */
[----:B------:R-:W1:Y:S01]  /*8870*/  MUFU.RCP R24, R35 ;  /* 0x0000002300187308 */ /* 0x000e620000001000 */
[----:B------:R-:W-:Y:S01]  /*8880*/  FSEL R3, |R20|, R3, P2 ;  /* 0x0000000314037208 */ /* 0x000fe20001000200 */
[----:B------:R-:W-:Y:S01]  /*8890*/  BSSY.RECONVERGENT B3, `(.L_x_155) ;  /* 0x0000023000037945 */ /* 0x000fe20003800200 */
[----:B------:R-:W-:-:S02]  /*88a0*/  FSEL R18, -R18, -0.00082130916416645050049, P2 ;  /* 0xba574d2012127808 */ /* 0x000fc40001000100 */
[----:B------:R-:W-:Y:S02]  /*88b0*/  FSEL R6, R6, 8.4834944573231041431e-05, P2 ;  /* 0x38b1e96a06067808 */ /* 0x000fe40001000000 */
        /* <DEDUP_REMOVED lines=8> */
[----:B------:R-:W-:Y:S01]  /*8940*/  HFMA2 R27, -RZ, RZ, 1.7822265625, 0.000185489654541015625 ;  /* 0x3f210a14ff1b7431 */ /* 0x000fe200000001ff */
[----:B------:R-:W-:Y:S02]  /*8950*/  FSEL R25, R25, -0.37612664699554443359, P2 ;  /* 0xbec093ac19197808 */ /* 0x000fe40001000000 */
[----:B------:R-:W-:Y:S01]  /*8960*/  FSEL R18, R18, 0.11284004896879196167, P2 ;  /* 0x3de718af12127808 */ /* 0x000fe20001000000 */
[----:B0-----:R-:W-:-:S04]  /*8970*/  FFMA R50, R50, -0.5, R19 ;  /* 0xbf00000032327823 */ /* 0x001fc80000000013 */
[----:B------:R-:W-:Y:S01]  /*8980*/  FFMA R6, R3, R6, R18 ;  /* 0x0000000603067223 */ /* 0x000fe20000000012 */
[----:B------:R-:W-:Y:S01]  /*8990*/  FCHK P1, R50, R35 ;  /* 0x0000002332007302 */ /* 0x000fe20000020000 */
[----:B------:R-:W-:Y:S02]  /*89a0*/  FSEL R27, R27, 0.12837915122509002686, P2 ;  /* 0x3e0375d31b1b7808 */ /* 0x000fe40001000000 */
[C---:B------:R-:W-:Y:S01]  /*89b0*/  FFMA R6, R3.reuse, R6, R25 ;  /* 0x0000000603067223 */ /* 0x040fe20000000019 */
[----:B------:R-:W-:-:S03]  /*89c0*/  FSEL R25, -R3, R20, P2 ;  /* 0x0000001403197208 */ /* 0x000fc60001000100 */
[----:B------:R-:W-:Y:S01]  /*89d0*/  FFMA R6, R3, R6, R27 ;  /* 0x0000000603067223 */ /* 0x000fe2000000001b */
[----:B-1----:R-:W-:-:S03]  /*89e0*/  FFMA R3, -R35, R24, 1 ;  /* 0x3f80000023037423 */ /* 0x002fc60000000118 */
[----:B------:R-:W-:Y:S01]  /*89f0*/  FFMA R18, R6, R25, R25 ;  /* 0x0000001906127223 */ /* 0x000fe20000000019 */
[----:B------:R-:W-:-:S03]  /*8a00*/  FFMA R3, R24, R3, R24 ;  /* 0x0000000318037223 */ /* 0x000fc60000000018 */
[----:B------:R-:W0:Y:S01]  /*8a10*/  @P2 MUFU.EX2 R6, R18 ;  /* 0x0000001200062308 */ /* 0x000e220000000800 */
[----:B------:R-:W-:-:S04]  /*8a20*/  FFMA R24, R3, R50, RZ ;  /* 0x0000003203187223 */ /* 0x000fc800000000ff */
[----:B------:R-:W-:Y:S01]  /*8a30*/  FFMA R25, -R35, R24, R50 ;  /* 0x0000001823197223 */ /* 0x000fe20000000132 */
[----:B0-----:R-:W-:-:S03]  /*8a40*/  @P2 FADD R19, -R6, 1 ;  /* 0x3f80000006132421 */ /* 0x001fc60000000100 */
[----:B------:R-:W-:Y:S02]  /*8a50*/  FFMA R6, R3, R25, R24 ;  /* 0x0000001903067223 */ /* 0x000fe40000000018 */
[----:B------:R-:W-:Y:S01]  /*8a60*/  @P2 LOP3.LUT R18, R19, 0x80000000, R20, 0xb8, !PT ;  /* 0x8000000013122812 */ /* 0x000fe200078eb814 */
[----:B------:R-:W-:Y:S06]  /*8a70*/  @!P1 BRA `(.L_x_156) ;  /* 0x0000000000109947 */ /* 0x000fec0003800000 */
[----:B------:R-:W-:Y:S02]  /*8a80*/  MOV R3, R35 ;  /* 0x0000002300037202 */ /* 0x000fe40000000f00 */
[----:B------:R-:W-:-:S07]  /*8a90*/  MOV R6, 0x8ab0 ;  /* 0x00008ab000067802 */ /* 0x000fce0000000f00 */
[----:B------:R-:W-:Y:S05]  /*8aa0*/  CALL.REL.NOINC `($__internal_2_$__cuda_sm3x_div_rn_noftz_f32_slowpath) ;  /* 0x0000000800c87944 */ /* 0x000fea0003c00000 */
[----:B------:R-:W-:-:S07]  /*8ab0*/  MOV R6, R3 ;  /* 0x0000000300067202 */ /* 0x000fce0000000f00 */
.L_x_156:
[----:B------:R-:W-:Y:S05]  /*8ac0*/  BSYNC.RECONVERGENT B3 ;  /* 0x0000000000037941 */ /* 0x000fea0003800200 */
.L_x_155:
[----:B------:R-:W-:-:S04]  /*8ad0*/  ISETP.GE.AND P1, PT, R12, UR5, PT ;  /* 0x000000050c007c0c */ /* 0x000fc8000bf26270 */
[----:B------:R-:W-:-:S04]  /*8ae0*/  ISETP.GT.AND P1, PT, R12, -0x1, !P1 ;  /* 0xffffffff0c00780c */ /* 0x000fc80004f24270 */
[----:B------:R-:W-:-:S04]  /*8af0*/  ISETP.LT.OR P4, PT, R10, RZ, !P1 ;  /* 0x000000ff0a00720c */ /* 0x000fc80004f81670 */
[----:B------:R-:W-:-:S13]  /*8b00*/  ISETP.GE.OR P4, PT, R10, UR6, P4 ;  /* 0x000000060a007c0c */ /* 0x000fda000a786670 */
[----:B------:R-:W-:Y:S02]  /*8b10*/  @!P4 IMAD R25, R12, UR4, RZ ;  /* 0x000000040c19cc24 */ /* 0x000fe4000f8e02ff */
[----:B------:R-:W-:Y:S02]  /*8b20*/  @!P4 IMAD R3, R10, UR7, RZ ;  /* 0x000000070a03cc24 */ /* 0x000fe4000f8e02ff */
[----:B------:R-:W-:-:S04]  /*8b30*/  @!P4 IMAD.WIDE R24, R25, 0x4, R16 ;  /* 0x000000041918c825 */ /* 0x000fc800078e0210 */
[----:B------:R-:W-:-:S03]  /*8b40*/  @!P4 IMAD.WIDE R24, R3, 0x4, R24 ;  /* 0x000000040318c825 */ /* 0x000fc600078e0218 */
[----:B------:R-:W-:-:S04]  /*8b50*/  @!P4 IADD3 R24, P2, PT, R24, R7, RZ ;  /* 0x000000071818c210 */ /* 0x000fc80007f5e0ff */
[----:B------:R-:W-:-:S05]  /*8b60*/  @!P4 IADD3.X R25, PT, PT, R25, R8, RZ, P2, !PT ;  /* 0x000000081919c210 */ /* 0x000fca00017fe4ff */
[----:B------:R-:W2:Y:S01]  /*8b70*/  @!P4 LDG.E R3, desc[UR14][R24.64] ;  /* 0x0000000e1803c981 */ /* 0x000ea2000c1e1900 */
[----:B------:R-:W-:Y:S02]  /*8b80*/  HFMA2 R20, -RZ, RZ, 0.61474609375, 16.90625 ;  /* 0x38eb4c3aff147431 */ /* 0x000fe400000001ff */
[C---:B------:R-:W-:Y:S01]  /*8b90*/  FMUL R19, R6.reuse, R6 ;  /* 0x0000000606137220 */ /* 0x040fe20000400000 */
[C---:B------:R-:W-:Y:S01]  /*8ba0*/  FSETP.GE.AND P5, PT, |R6|.reuse, 1.0029599666595458984, PT ;  /* 0x3f8060fe0600780b */ /* 0x040fe20003fa6200 */
[----:B------:R-:W-:Y:S01]  /*8bb0*/  HFMA2 R27, -RZ, RZ, 1.0087890625, -0.000686168670654296875 ;  /* 0x3c09919fff1b7431 */ /* 0x000fe200000001ff */
[----:B------:R-:W-:Y:S02]  /*8bc0*/  MOV R26, 0x3aae005b ;  /* 0x3aae005b001a7802 */ /* 0x000fe40000000f00 */
[----:B------:R-:W-:Y:S02]  /*8bd0*/  FSEL R19, |R6|, R19, P5 ;  /* 0x0000001306137208 */ /* 0x000fe40002800200 */
        /* <DEDUP_REMOVED lines=8> */
[----:B------:R-:W-:-:S02]  /*8c60*/  MOV R28, 0x3f69b4f9 ;  /* 0x3f69b4f9001c7802 */ /* 0x000fc40000000f00 */
[----:B------:R-:W-:Y:S01]  /*8c70*/  ISETP.GE.AND P2, PT, R11, UR5, PT ;  /* 0x000000050b007c0c */ /* 0x000fe2000bf46270 */
[----:B------:R-:W-:Y:S01]  /*8c80*/  FFMA R20, R19, R20, R29 ;  /* 0x0000001413147223 */ /* 0x000fe2000000001d */
[----:B------:R-:W-:Y:S02]  /*8c90*/  FSEL R29, R28, -0.37612664699554443359, P5 ;  /* 0xbec093ac1c1d7808 */ /* 0x000fe40002800000 */
[----:B------:R-:W-:Y:S01]  /*8ca0*/  FSEL R27, R26, 0.11284004896879196167, P5 ;  /* 0x3de718af1a1b7808 */ /* 0x000fe20002800000 */
[----:B------:R-:W-:Y:S01]  /*8cb0*/  HFMA2 R26, -RZ, RZ, 1.7822265625, 0.000185489654541015625 ;  /* 0x3f210a14ff1a7431 */ /* 0x000fe200000001ff */
[----:B------:R-:W-:-:S03]  /*8cc0*/  ISETP.GT.AND P2, PT, R12, -0x2, !P2 ;  /* 0xfffffffe0c00780c */ /* 0x000fc60005744270 */
[----:B------:R-:W-:Y:S01]  /*8cd0*/  FFMA R20, R19, R20, R27 ;  /* 0x0000001413147223 */ /* 0x000fe2000000001b */
[----:B------:R-:W-:-:S03]  /*8ce0*/  ISETP.LT.OR P3, PT, R10, RZ, !P2 ;  /* 0x000000ff0a00720c */ /* 0x000fc60005761670 */
[C---:B------:R-:W-:Y:S01]  /*8cf0*/  FFMA R20, R19.reuse, R20, R29 ;  /* 0x0000001413147223 */ /* 0x040fe2000000001d */
[----:B------:R-:W-:Y:S02]  /*8d00*/  FSEL R29, -R19, R6, P5 ;  /* 0x00000006131d7208 */ /* 0x000fe40002800100 */
[----:B------:R-:W-:Y:S02]  /*8d10*/  FSEL R27, R26, 0.12837915122509002686, P5 ;  /* 0x3e0375d31a1b7808 */ /* 0x000fe40002800000 */
[----:B------:R-:W-:-:S03]  /*8d20*/  ISETP.GE.OR P3, PT, R10, UR6, P3 ;  /* 0x000000060a007c0c */ /* 0x000fc60009f66670 */
[----:B------:R-:W-:-:S04]  /*8d30*/  FFMA R20, R19, R20, R27 ;  /* 0x0000001413147223 */ /* 0x000fc8000000001b */
[----:B------:R-:W-:-:S04]  /*8d40*/  FFMA R19, R20, R29, R29 ;  /* 0x0000001d14137223 */ /* 0x000fc8000000001d */
[----:B------:R-:W0:Y:S02]  /*8d50*/  @P5 MUFU.EX2 R20, R19 ;  /* 0x0000001300145308 */ /* 0x000e240000000800 */
[----:B------:R-:W-:Y:S02]  /*8d60*/  @!P3 IMAD R29, R11, UR4, RZ ;  /* 0x000000040b1dbc24 */ /* 0x000fe4000f8e02ff */
[----:B------:R-:W-:Y:S02]  /*8d70*/  @!P3 IMAD R31, R10, UR7, RZ ;  /* 0x000000070a1fbc24 */ /* 0x000fe4000f8e02ff */
[----:B0-----:R-:W-:Y:S01]  /*8d80*/  @P5 FADD R27, -R20, 1 ;  /* 0x3f800000141b5421 */ /* 0x001fe20000000100 */
[----:B------:R-:W-:-:S04]  /*8d90*/  @!P4 FADD R20, -R13, 1 ;  /* 0x3f8000000d14c421 */ /* 0x000fc80000000100 */
[----:B------:R-:W-:Y:S01]  /*8da0*/  @P5 LOP3.LUT R19, R27, 0x80000000, R6, 0xb8, !PT ;  /* 0x800000001b135812 */ /* 0x000fe200078eb806 */
[----:B------:R-:W-:-:S04]  /*8db0*/  @!P3 IMAD.WIDE R26, R29, 0x4, R16 ;  /* 0x000000041d1ab825 */ /* 0x000fc800078e0210 */
[----:B------:R-:W-:Y:S01]  /*8dc0*/  FADD R29, -R19, R18 ;  /* 0x00000012131d7221 */ /* 0x000fe20000000100 */
[----:B------:R-:W-:Y:S01]  /*8dd0*/  @!P4 FADD R19, -R14, 1 ;  /* 0x3f8000000e13c421 */ /* 0x000fe20000000100 */
[----:B------:R-:W-:-:S04]  /*8de0*/  @!P3 IMAD.WIDE R26, R31, 0x4, R26 ;  /* 0x000000041f1ab825 */ /* 0x000fc800078e021a */
[----:B------:R-:W-:Y:S01]  /*8df0*/  FMUL R29, R29, 0.5 ;  /* 0x3f0000001d1d7820 */ /* 0x000fe20000400000 */
[----:B------:R-:W-:-:S03]  /*8e00*/  @!P3 IADD3 R18, P5, PT, R26, R7, RZ ;  /* 0x000000071a12b210 */ /* 0x000fc60007fbe0ff */
[----:B------:R-:W-:-:S04]  /*8e10*/  @!P4 FMUL R6, R29, R4 ;  /* 0x000000041d06c220 */ /* 0x000fc80000400000 */
[----:B------:R-:W-:Y:S01]  /*8e20*/  @!P4 FMUL R6, R6, R19 ;  /* 0x000000130606c220 */ /* 0x000fe20000400000 */
[----:B------:R-:W-:-:S03]  /*8e30*/  @!P3 IADD3.X R19, PT, PT, R27, R8, RZ, P5, !PT ;  /* 0x000000081b13b210 */ /* 0x000fc60002ffe4ff */
[----:B--2---:R-:W-:-:S05]  /*8e40*/  @!P4 FFMA R3, R6, R20, R3 ;  /* 0x000000140603c223 */ /* 0x004fca0000000003 */
[----:B------:R0:W-:Y:S04]  /*8e50*/  @!P4 STG.E desc[UR14][R24.64], R3 ;  /* 0x000000031800c986 */ /* 0x0001e8000c10190e */
[----:B------:R-:W2:Y:S01]  /*8e60*/  @!P3 LDG.E R6, desc[UR14][R18.64] ;  /* 0x0000000e1206b981 */ /* 0x000ea2000c1e1900 */
[----:B------:R-:W-:Y:S01]  /*8e70*/  ISETP.GE.AND P4, PT, R9, UR6, PT ;  /* 0x0000000609007c0c */ /* 0x000fe2000bf86270 */
[----:B------:R-:W-:-:S03]  /*8e80*/  @!P3 FADD R39, -R13, 1 ;  /* 0x3f8000000d27b421 */ /* 0x000fc60000000100 */
[----:B------:R-:W-:-:S04]  /*8e90*/  ISETP.LT.OR P4, PT, R10, -0x1, P4 ;  /* 0xffffffff0a00780c */ /* 0x000fc80002781670 */
[----:B------:R-:W-:-:S13]  /*8ea0*/  PLOP3.LUT P4, PT, P1, P4, PT, 0x8f, 0xf8 ;  /* 0x0000000000f8781c */ /* 0x000fda0000f89177 */
[----:B------:R-:W-:Y:S02]  /*8eb0*/  @!P4 IMAD R27, R12, UR4, RZ ;  /* 0x000000040c1bcc24 */ /* 0x000fe4000f8e02ff */
[----:B------:R-:W-:Y:S02]  /*8ec0*/  @!P4 IMAD R31, R9, UR7, RZ ;  /* 0x00000007091fcc24 */ /* 0x000fe4000f8e02ff */
[----:B------:R-:W-:-:S04]  /*8ed0*/  @!P4 IMAD.WIDE R26, R27, 0x4, R16 ;  /* 0x000000041b1ac825 */ /* 0x000fc800078e0210 */
[----:B------:R-:W-:-:S04]  /*8ee0*/  @!P4 IMAD.WIDE R26, R31, 0x4, R26 ;  /* 0x000000041f1ac825 */ /* 0x000fc800078e021a */
[----:B------:R-:W-:-:S04]  /*8ef0*/  @!P3 FMUL R31, R29, R4 ;  /* 0x000000041d1fb220 */ /* 0x000fc80000400000 */
[----:B0-----:R-:W-:Y:S01]  /*8f00*/  @!P3 FMUL R3, R31, R14 ;  /* 0x0000000e1f03b220 */ /* 0x001fe20000400000 */
[----:B------:R-:W-:-:S04]  /*8f10*/  @!P4 IADD3 R24, P1, PT, R26, R7, RZ ;  /* 0x000000071a18c210 */ /* 0x000fc80007f3e0ff */
[----:B------:R-:W-:Y:S01]  /*8f20*/  @!P4 IADD3.X R25, PT, PT, R27, R8, RZ, P1, !PT ;  /* 0x000000081b19c210 */ /* 0x000fe20000ffe4ff */
[----:B--2---:R-:W-:-:S05]  /*8f30*/  @!P3 FFMA R3, R39, R3, R6 ;  /* 0x000000032703b223 */ /* 0x004fca0000000006 */
[----:B------:R0:W-:Y:S04]  /*8f40*/  @!P3 STG.E desc[UR14][R18.64], R3 ;  /* 0x000000031200b986 */ /* 0x0001e8000c10190e */
[----:B------:R-:W2:Y:S01]  /*8f50*/  @!P4 LDG.E R6, desc[UR14][R24.64] ;  /* 0x0000000e1806c981 */ /* 0x000ea2000c1e1900 */
[----:B------:R-:W-:Y:S01]  /*8f60*/  @!P4 FADD R27, -R14, 1 ;  /* 0x3f8000000e1bc421 */ /* 0x000fe20000000100 */
[----:B------:R-:W-:Y:S01]  /*8f70*/  @!P4 FMUL R12, R29, R4 ;  /* 0x000000041d0cc220 */ /* 0x000fe20000400000 */
[----:B------:R-:W-:Y:S01]  /*8f80*/  ISETP.LT.OR P2, PT, R10, -0x1, !P2 ;  /* 0xffffffff0a00780c */ /* 0x000fe20005741670 */
[----:B------:R-:W-:Y:S02]  /*8f90*/  BSSY.RECONVERGENT B0, `(.L_x_157) ;  /* 0x0000011000007945 */ /* 0x000fe40003800200 */
[----:B------:R-:W-:Y:S01]  /*8fa0*/  @!P4 FMUL R27, R12, R27 ;  /* 0x0000001b0c1bc220 */ /* 0x000fe20000400000 */
[----:B------:R-:W-:-:S03]  /*8fb0*/  ISETP.GE.OR P2, PT, R9, UR6, P2 ;  /* 0x0000000609007c0c */ /* 0x000fc60009746670 */
[----:B--2---:R-:W-:-:S05]  /*8fc0*/  @!P4 FFMA R27, R27, R13, R6 ;  /* 0x0000000d1b1bc223 */ /* 0x004fca0000000006 */
[----:B------:R0:W-:Y:S05]  /*8fd0*/  @!P4 STG.E desc[UR14][R24.64], R27 ;  /* 0x0000001b1800c986 */ /* 0x0001ea000c10190e */
[----:B------:R-:W-:Y:S05]  /*8fe0*/  @P2 BRA `(.L_x_158) ;  /* 0x00000000002c2947 */ /* 0x000fea0003800000 */
[----:B------:R-:W-:Y:S02]  /*8ff0*/  IMAD R11, R11, UR4, RZ ;  /* 0x000000040b0b7c24 */ /* 0x000fe4000f8e02ff */
[----:B------:R-:W-:Y:S02]  /*9000*/  IMAD R9, R9, UR7, RZ ;  /* 0x0000000709097c24 */ /* 0x000fe4000f8e02ff */
[----:B------:R-:W-:-:S04]  /*9010*/  IMAD.WIDE R10, R11, 0x4, R16 ;  /* 0x000000040b0a7825 */ /* 0x000fc800078e0210 */
[----:B------:R-:W-:-:S03]  /*9020*/  IMAD.WIDE R10, R9, 0x4, R10 ;  /* 0x00000004090a7825 */ /* 0x000fc600078e020a */
[----:B------:R-:W-:-:S04]  /*9030*/  IADD3 R10, P1, PT, R10, R7, RZ ;  /* 0x000000070a0a7210 */ /* 0x000fc80007f3e0ff */
[----:B------:R-:W-:-:S05]  /*9040*/  IADD3.X R11, PT, PT, R11, R8, RZ, P1, !PT ;  /* 0x000000080b0b7210 */ /* 0x000fca0000ffe4ff */
[----:B------:R-:W2:Y:S01]  /*9050*/  LDG.E R6, desc[UR14][R10.64] ;  /* 0x0000000e0a067981 */ /* 0x000ea2000c1e1900 */
[----:B------:R-:W-:-:S04]  /*9060*/  FMUL R29, R29, R4 ;  /* 0x000000041d1d7220 */ /* 0x000fc80000400000 */
[----:B------:R-:W-:-:S04]  /*9070*/  FMUL R29, R29, R14 ;  /* 0x0000000e1d1d7220 */ /* 0x000fc80000400000 */
[----:B--2---:R-:W-:-:S05]  /*9080*/  FFMA R13, R29, R13, R6 ;  /* 0x0000000d1d0d7223 */ /* 0x004fca0000000006 */
[----:B------:R1:W-:Y:S02]  /*9090*/  STG.E desc[UR14][R10.64], R13 ;  /* 0x0000000d0a007986 */ /* 0x0003e4000c10190e */
.L_x_158:
[----:B------:R-:W-:Y:S05]  /*90a0*/  BSYNC.RECONVERGENT B0 ;  /* 0x0000000000007941 */ /* 0x000fea0003800200 */
.L_x_157:
[----:B------:R-:W-:Y:S02]  /*90b0*/  IADD3 R16, P1, PT, R16, 0x4, RZ ;  /* 0x0000000410107810 */ /* 0x000fe40007f3e0ff */
[----:B------:R-:W-:Y:S02]  /*90c0*/  IADD3 R5, PT, PT, R5, 0x1, RZ ;  /* 0x0000000105057810 */ /* 0x000fe40007ffe0ff */
[----:B------:R-:W-:Y:S01]  /*90d0*/  IADD3.X R17, PT, PT, RZ, R17, RZ, P1, !PT ;  /* 0x00000011ff117210 */ /* 0x000fe20000ffe4ff */
[----:B------:R-:W-:Y:S08]  /*90e0*/  @P0 BRA `(.L_x_159) ;  /* 0xffffffe000380947 */ /* 0x000ff0000383ffff */
[----:B------:R-:W-:Y:S05]  /*90f0*/  BSYNC.RECONVERGENT B2 ;  /* 0x0000000000027941 */ /* 0x000fea0003800200 */
.L_x_131:
[----:B------:R-:W-:Y:S05]  /*9100*/  EXIT ;  /* 0x000000000000794d */ /* 0x000fea0003800000 */
        .weak           $__internal_0_$__cuda_sm20_rcp_rn_f32_slowpath
        .type           $__internal_0_$__cuda_sm20_rcp_rn_f32_slowpath,@function
        .size           $__internal_0_$__cuda_sm20_rcp_rn_f32_slowpath,($__internal_1_$__cuda_sm20_sqrt_rn_f32_slowpath - $__internal_0_$__cuda_sm20_rcp_rn_f32_slowpath)
$__internal_0_$__cuda_sm20_rcp_rn_f32_slowpath:
[----:B------:R-:W-:Y:S01]  /*9110*/  SHF.L.U32 R3, R5, 0x1, RZ ;  /* 0x0000000105037819 */ /* 0x000fe200000006ff */
[----:B------:R-:W-:Y:S03]  /*9120*/  BSSY.RECONVERGENT B1, `(.L_x_160) ;  /* 0x0000030000017945 */ /* 0x000fe60003800200 */
[----:B------:R-:W-:-:S04]  /*9130*/  SHF.R.U32.HI R19, RZ, 0x18, R3 ;  /* 0x00000018ff137819 */ /* 0x000fc80000011603 */
[----:B------:R-:W-:-:S13]  /*9140*/  ISETP.NE.U32.AND P0, PT, R19, RZ, PT ;  /* 0x000000ff1300720c */ /* 0x000fda0003f05070 */
[----:B------:R-:W-:Y:S05]  /*9150*/  @P0 BRA `(.L_x_161) ;  /* 0x0000000000280947 */ /* 0x000fea0003800000 */
[----:B------:R-:W-:-:S04]  /*9160*/  SHF.L.U32 R3, R5, 0x1, RZ ;  /* 0x0000000105037819 */ /* 0x000fc800000006ff */
[----:B------:R-:W-:-:S13]  /*9170*/  ISETP.NE.AND P0, PT, R3, RZ, PT ;  /* 0x000000ff0300720c */ /* 0x000fda0003f05270 */
[----:B------:R-:W-:Y:S01]  /*9180*/  @P0 FFMA R15, R5, 1.84467440737095516160e+19, RZ ;  /* 0x5f800000050f0823 */ /* 0x000fe200000000ff */
[----:B------:R-:W-:Y:S08]  /*9190*/  @!P0 MUFU.RCP R14, R5 ;  /* 0x00000005000e8308 */ /* 0x000ff00000001000 */
[----:B------:R-:W0:Y:S02]  /*91a0*/  @P0 MUFU.RCP R16, R15 ;  /* 0x0000000f00100308 */ /* 0x000e240000001000 */
[----:B0-----:R-:W-:-:S04]  /*91b0*/  @P0 FFMA R3, R15, R16, -1 ;  /* 0xbf8000000f030423 */ /* 0x001fc80000000010 */
[----:B------:R-:W-:-:S04]  /*91c0*/  @P0 FADD.FTZ R3, -R3, -RZ ;  /* 0x800000ff03030221 */ /* 0x000fc80000010100 */
[----:B------:R-:W-:-:S04]  /*91d0*/  @P0 FFMA R3, R16, R3, R16 ;  /* 0x0000000310030223 */ /* 0x000fc80000000010 */
[----:B------:R-:W-:Y:S01]  /*91e0*/  @P0 FFMA R14, R3, 1.84467440737095516160e+19, RZ ;  /* 0x5f800000030e0823 */ /* 0x000fe200000000ff */
[----:B------:R-:W-:Y:S06]  /*91f0*/  BRA `(.L_x_162) ;  /* 0x0000000000887947 */ /* 0x000fec0003800000 */
.L_x_161:
[----:B------:R-:W-:-:S04]  /*9200*/  IADD3 R20, PT, PT, R19, -0xfd, RZ ;  /* 0xffffff0313147810 */ /* 0x000fc80007ffe0ff */
[----:B------:R-:W-:-:S13]  /*9210*/  ISETP.GT.U32.AND P0, PT, R20, 0x1, PT ;  /* 0x000000011400780c */ /* 0x000fda0003f04070 */
[----:B------:R-:W-:Y:S05]  /*9220*/  @P0 BRA `(.L_x_163) ;  /* 0x0000000000780947 */ /* 0x000fea0003800000 */
[----:B------:R-:W-:Y:S02]  /*9230*/  LOP3.LUT R3, R5, 0x7fffff, RZ, 0xc0, !PT ;  /* 0x007fffff05037812 */ /* 0x000fe400078ec0ff */
[----:B------:R-:W-:Y:S02]  /*9240*/  MOV R17, 0x3 ;  /* 0x0000000300117802 */ /* 0x000fe40000000f00 */
[----:B------:R-:W-:Y:S02]  /*9250*/  LOP3.LUT R3, R3, 0x3f800000, RZ, 0xfc, !PT ;  /* 0x3f80000003037812 */ /* 0x000fe400078efcff */
[----:B------:R-:W-:Y:S02]  /*9260*/  SHF.L.U32 R17, R17, R20, RZ ;  /* 0x0000001411117219 */ /* 0x000fe400000006ff */
[----:B------:R-:W0:Y:S02]  /*9270*/  MUFU.RCP R14, R3 ;  /* 0x00000003000e7308 */ /* 0x000e240000001000 */
[----:B0-----:R-:W-:-:S04]  /*9280*/  FFMA R15, R3, R14, -1 ;  /* 0xbf800000030f7423 */ /* 0x001fc8000000000e */
[----:B------:R-:W-:-:S04]  /*9290*/  FADD.FTZ R15, -R15, -RZ ;  /* 0x800000ff0f0f7221 */ /* 0x000fc80000010100 */
[CCC-:B------:R-:W-:Y:S01]  /*92a0*/  FFMA.RM R16, R14.reuse, R15.reuse, R14.reuse ;  /* 0x0000000f0e107223 */ /* 0x1c0fe2000000400e */
[----:B------:R-:W-:-:S04]  /*92b0*/  FFMA.RP R15, R14, R15, R14 ;  /* 0x0000000f0e0f7223 */ /* 0x000fc8000000800e */
[C---:B------:R-:W-:Y:S02]  /*92c0*/  LOP3.LUT R14, R16.reuse, 0x7fffff, RZ, 0xc0, !PT ;  /* 0x007fffff100e7812 */ /* 0x040fe400078ec0ff */
[----:B------:R-:W-:Y:S02]  /*92d0*/  FSETP.NEU.FTZ.AND P0, PT, R16, R15, PT ;  /* 0x0000000f1000720b */ /* 0x000fe40003f1d000 */
[----:B------:R-:W-:Y:S02]  /*92e0*/  LOP3.LUT R14, R14, 0x800000, RZ, 0xfc, !PT ;  /* 0x008000000e0e7812 */ /* 0x000fe400078efcff */
[----:B------:R-:W-:Y:S02]  /*92f0*/  SEL R15, RZ, 0xffffffff, !P0 ;  /* 0xffffffffff0f7807 */ /* 0x000fe40004000000 */
[----:B------:R-:W-:Y:S02]  /*9300*/  LOP3.LUT R17, R17, R14, RZ, 0xc0, !PT ;  /* 0x0000000e11117212 */ /* 0x000fe400078ec0ff */
[----:B------:R-:W-:-:S02]  /*9310*/  IADD3 R15, PT, PT, -R15, RZ, RZ ;  /* 0x000000ff0f0f7210 */ /* 0x000fc40007ffe1ff */
[-C--:B------:R-:W-:Y:S02]  /*9320*/  SHF.R.U32.HI R17, RZ, R20.reuse, R17 ;  /* 0x00000014ff117219 */ /* 0x080fe40000011611 */
[----:B------:R-:W-:Y:S02]  /*9330*/  LOP3.LUT P1, RZ, R15, R20, R14, 0xf8, !PT ;  /* 0x000000140fff7212 */ /* 0x000fe4000782f80e */
[C---:B------:R-:W-:Y:S02]  /*9340*/  LOP3.LUT P0, RZ, R17.reuse, 0x1, RZ, 0xc0, !PT ;  /* 0x0000000111ff7812 */ /* 0x040fe4000780c0ff */
[----:B------:R-:W-:-:S04]  /*9350*/  LOP3.LUT P2, RZ, R17, 0x2, RZ, 0xc0, !PT ;  /* 0x0000000211ff7812 */ /* 0x000fc8000784c0ff */
[----:B------:R-:W-:Y:S02]  /*9360*/  PLOP3.LUT P0, PT, P0, P1, P2, 0xe0, 0x0 ;  /* 0x000000000000781c */ /* 0x000fe40000703c20 */
[----:B------:R-:W-:Y:S02]  /*9370*/  LOP3.LUT P1, RZ, R5, 0x7fffff, RZ, 0xc0, !PT ;  /* 0x007fffff05ff7812 */ /* 0x000fe4000782c0ff */
[----:B------:R-:W-:-:S04]  /*9380*/  SEL R3, RZ, 0x1, !P0 ;  /* 0x00000001ff037807 */ /* 0x000fc80004000000 */
[----:B------:R-:W-:-:S04]  /*9390*/  IADD3 R3, PT, PT, -R3, RZ, RZ ;  /* 0x000000ff03037210 */ /* 0x000fc80007ffe1ff */
[----:B------:R-:W-:Y:S02]  /*93a0*/  ISETP.GE.AND P0, PT, R3, RZ, PT ;  /* 0x000000ff0300720c */ /* 0x000fe40003f06270 */
[----:B------:R-:W-:-:S04]  /*93b0*/  IADD3 R3, PT, PT, R19, -0xfc, RZ ;  /* 0xffffff0413037810 */ /* 0x000fc80007ffe0ff */
[----:B------:R-:W-:-:S07]  /*93c0*/  SHF.R.U32.HI R14, RZ, R3, R14 ;  /* 0x00000003ff0e7219 */ /* 0x000fce000001160e */
[----:B------:R-:W-:-:S04]  /*93d0*/  @!P0 IADD3 R14, PT, PT, R14, 0x1, RZ ;  /* 0x000000010e0e8810 */ /* 0x000fc80007ffe0ff */
[----:B------:R-:W-:-:S04]  /*93e0*/  @!P1 SHF.L.U32 R14, R14, 0x1, RZ ;  /* 0x000000010e0e9819 */ /* 0x000fc800000006ff */
[----:B------:R-:W-:Y:S01]  /*93f0*/  LOP3.LUT R14, R14, 0x80000000, R5, 0xf8, !PT ;  /* 0x800000000e0e7812 */ /* 0x000fe200078ef805 */
[----:B------:R-:W-:Y:S06]  /*9400*/  BRA `(.L_x_162) ;  /* 0x0000000000047947 */ /* 0x000fec0003800000 */
.L_x_163:
[----:B------:R0:W1:Y:S02]  /*9410*/  MUFU.RCP R14, R5 ;  /* 0x00000005000e7308 */ /* 0x0000640000001000 */
.L_x_162:
[----:B------:R-:W-:Y:S05]  /*9420*/  BSYNC.RECONVERGENT B1 ;  /* 0x0000000000017941 */ /* 0x000fea0003800200 */
.L_x_160:
[----:B------:R-:W-:Y:S01]  /*9430*/  HFMA2 R15, -RZ, RZ, 0, 0 ;  /* 0x00000000ff0f7431 */ /* 0x000fe200000001ff */
[----:B-1----:R-:W-:Y:S02]  /*9440*/  MOV R3, R14 ;  /* 0x0000000e00037202 */ /* 0x002fe40000000f00 */
[----:B------:R-:W-:-:S04]  /*9450*/  MOV R14, R18 ;  /* 0x00000012000e7202 */ /* 0x000fc80000000f00 */
[----:B0-----:R-:W-:Y:S05]  /*9460*/  RET.REL.NODEC R14 `(compute_systemG_kernel) ;  /* 0xffffff680ee47950 */ /* 0x001fea0003c3ffff */
        .weak           $__internal_1_$__cuda_sm20_sqrt_rn_f32_slowpath
        .type           $__internal_1_$__cuda_sm20_sqrt_rn_f32_slowpath,@function
        .size           $__internal_1_$__cuda_sm20_sqrt_rn_f32_slowpath,($__internal_2_$__cuda_sm3x_div_rn_noftz_f32_slowpath - $__internal_1_$__cuda_sm20_sqrt_rn_f32_slowpath)
$__internal_1_$__cuda_sm20_sqrt_rn_f32_slowpath:
[----:B------:R-:W-:-:S13]  /*9470*/  LOP3.LUT P1, RZ, R6, 0x7fffffff, RZ, 0xc0, !PT ;  /* 0x7fffffff06ff7812 */ /* 0x000fda000782c0ff */
[----:B------:R-:W-:Y:S01]  /*9480*/  @!P1 MOV R47, R6 ;  /* 0x00000006002f9202 */ /* 0x000fe20000000f00 */
[----:B------:R-:W-:Y:S06]  /*9490*/  @!P1 BRA `(.L_x_164) ;  /* 0x0000000000409947 */ /* 0x000fec0003800000 */
[----:B------:R-:W-:-:S13]  /*94a0*/  FSETP.GEU.FTZ.AND P1, PT, R6, RZ, PT ;  /* 0x000000ff0600720b */ /* 0x000fda0003f3e000 */
[----:B------:R-:W-:Y:S01]  /*94b0*/  @!P1 MOV R47, 0x7fffffff ;  /* 0x7fffffff002f9802 */ /* 0x000fe20000000f00 */
[----:B------:R-:W-:Y:S06]  /*94c0*/  @!P1 BRA `(.L_x_164) ;  /* 0x0000000000349947 */ /* 0x000fec0003800000 */
[----:B------:R-:W-:-:S13]  /*94d0*/  FSETP.GTU.FTZ.AND P1, PT, |R6|, +INF , PT ;  /* 0x7f8000000600780b */ /* 0x000fda0003f3c200 */
[----:B------:R-:W-:Y:S01]  /*94e0*/  @P1 FADD.FTZ R47, R6, 1 ;  /* 0x3f800000062f1421 */ /* 0x000fe20000010000 */
[----:B------:R-:W-:Y:S06]  /*94f0*/  @P1 BRA `(.L_x_164) ;  /* 0x0000000000281947 */ /* 0x000fec0003800000 */
[----:B------:R-:W-:-:S13]  /*9500*/  FSETP.NEU.FTZ.AND P1, PT, |R6|, +INF , PT ;  /* 0x7f8000000600780b */ /* 0x000fda0003f3d200 */
[----:B------:R-:W-:-:S04]  /*9510*/  @P1 FFMA R47, R6, 1.84467440737095516160e+19, RZ ;  /* 0x5f800000062f1823 */ /* 0x000fc800000000ff */
[----:B------:R-:W0:Y:S02]  /*9520*/  @P1 MUFU.RSQ R44, R47 ;  /* 0x0000002f002c1308 */ /* 0x000e240000001400 */
[----:B0-----:R-:W-:Y:S01]  /*9530*/  @P1 FMUL.FTZ R46, R47, R44 ;  /* 0x0000002c2f2e1220 */ /* 0x001fe20000410000 */
[----:B------:R-:W-:-:S03]  /*9540*/  @P1 FMUL.FTZ R44, R44, 0.5 ;  /* 0x3f0000002c2c1820 */ /* 0x000fc60000410000 */
[----:B------:R-:W-:-:S04]  /*9550*/  @P1 FADD.FTZ R45, -R46, -RZ ;  /* 0x800000ff2e2d1221 */ /* 0x000fc80000010100 */
[----:B------:R-:W-:Y:S01]  /*9560*/  @P1 FFMA R45, R46, R45, R47 ;  /* 0x0000002d2e2d1223 */ /* 0x000fe2000000002f */
[----:B------:R-:W-:-:S03]  /*9570*/  @!P1 MOV R47, R6 ;  /* 0x00000006002f9202 */ /* 0x000fc60000000f00 */
[----:B------:R-:W-:-:S04]  /*9580*/  @P1 FFMA R44, R45, R44, R46 ;  /* 0x0000002c2d2c1223 */ /* 0x000fc8000000002e */
[----:B------:R-:W-:-:S07]  /*9590*/  @P1 FMUL.FTZ R47, R44, 2.3283064365386962891e-10 ;  /* 0x2f8000002c2f1820 */ /* 0x000fce0000410000 */
.L_x_164:
[----:B------:R-:W-:Y:S01]  /*95a0*/  HFMA2 R45, -RZ, RZ, 0, 0 ;  /* 0x00000000ff2d7431 */ /* 0x000fe200000001ff */
[----:B------:R-:W-:-:S04]  /*95b0*/  MOV R44, R3 ;  /* 0x00000003002c7202 */ /* 0x000fc80000000f00 */
[----:B------:R-:W-:Y:S05]  /*95c0*/  RET.REL.NODEC R44 `(compute_systemG_kernel) ;  /* 0xffffff682c8c7950 */ /* 0x000fea0003c3ffff */
        .weak           $__internal_2_$__cuda_sm3x_div_rn_noftz_f32_slowpath
        .type           $__internal_2_$__cuda_sm3x_div_rn_noftz_f32_slowpath,@function
        .size           $__internal_2_$__cuda_sm3x_div_rn_noftz_f32_slowpath,(.L_x_179 - $__internal_2_$__cuda_sm3x_div_rn_noftz_f32_slowpath)
$__internal_2_$__cuda_sm3x_div_rn_noftz_f32_slowpath:
[----:B------:R-:W-:Y:S01]  /*95d0*/  SHF.R.U32.HI R45, RZ, 0x17, R3 ;  /* 0x00000017ff2d7819 */ /* 0x000fe20000011603 */
[----:B------:R-:W-:Y:S01]  /*95e0*/  BSSY.RECONVERGENT B0, `(.L_x_165) ;  /* 0x0000063000007945 */ /* 0x000fe20003800200 */
[----:B------:R-:W-:Y:S02]  /*95f0*/  SHF.R.U32.HI R49, RZ, 0x17, R50 ;  /* 0x00000017ff317819 */ /* 0x000fe40000011632 */
[----:B------:R-:W-:Y:S02]  /*9600*/  LOP3.LUT R45, R45, 0xff, RZ, 0xc0, !PT ;  /* 0x000000ff2d2d7812 */ /* 0x000fe400078ec0ff */
[----:B------:R-:W-:Y:S02]  /*9610*/  LOP3.LUT R49, R49, 0xff, RZ, 0xc0, !PT ;  /* 0x000000ff31317812 */ /* 0x000fe400078ec0ff */
[----:B------:R-:W-:Y:S02]  /*9620*/  IADD3 R47, PT, PT, R45, -0x1, RZ ;  /* 0xffffffff2d2f7810 */ /* 0x000fe40007ffe0ff */
[----:B------:R-:W-:-:S02]  /*9630*/  IADD3 R48, PT, PT, R49, -0x1, RZ ;  /* 0xffffffff31307810 */ /* 0x000fc40007ffe0ff */
[----:B------:R-:W-:-:S04]  /*9640*/  ISETP.GT.U32.AND P1, PT, R47, 0xfd, PT ;  /* 0x000000fd2f00780c */ /* 0x000fc80003f24070 */
[----:B------:R-:W-:-:S13]  /*9650*/  ISETP.GT.U32.OR P1, PT, R48, 0xfd, P1 ;  /* 0x000000fd3000780c */ /* 0x000fda0000f24470 */
[----:B------:R-:W-:Y:S01]  /*9660*/  @!P1 MOV R46, RZ ;  /* 0x000000ff002e9202 */ /* 0x000fe20000000f00 */
[----:B------:R-:W-:Y:S06]  /*9670*/  @!P1 BRA `(.L_x_166) ;  /* 0x00000000005c9947 */ /* 0x000fec0003800000 */
[----:B------:R-:W-:Y:S02]  /*9680*/  FSETP.GTU.FTZ.AND P1, PT, |R50|, +INF , PT ;  /* 0x7f8000003200780b */ /* 0x000fe40003f3c200 */
[----:B------:R-:W-:-:S04]  /*9690*/  FSETP.GTU.FTZ.AND P2, PT, |R3|, +INF , PT ;  /* 0x7f8000000300780b */ /* 0x000fc80003f5c200 */
[----:B------:R-:W-:-:S13]  /*96a0*/  PLOP3.LUT P1, PT, P1, P2, PT, 0xf8, 0x8f ;  /* 0x00000000008f781c */ /* 0x000fda0000f25f70 */
[----:B------:R-:W-:Y:S05]  /*96b0*/  @P1 BRA `(.L_x_167) ;  /* 0x0000000400501947 */ /* 0x000fea0003800000 */
[----:B------:R-:W-:-:S13]  /*96c0*/  LOP3.LUT P1, RZ, R3, 0x7fffffff, R50, 0xc8, !PT ;  /* 0x7fffffff03ff7812 */ /* 0x000fda000782c832 */
[----:B------:R-:W-:Y:S05]  /*96d0*/  @!P1 BRA `(.L_x_168) ;  /* 0x0000000400409947 */ /* 0x000fea0003800000 */
[C---:B------:R-:W-:Y:S02]  /*96e0*/  FSETP.NEU.FTZ.AND P1, PT, |R50|.reuse, +INF , PT ;  /* 0x7f8000003200780b */ /* 0x040fe40003f3d200 */
[----:B------:R-:W-:Y:S02]  /*96f0*/  FSETP.NEU.FTZ.AND P3, PT, |R3|, +INF , PT ;  /* 0x7f8000000300780b */ /* 0x000fe40003f7d200 */
[----:B------:R-:W-:-:S11]  /*9700*/  FSETP.NEU.FTZ.AND P2, PT, |R50|, +INF , PT ;  /* 0x7f8000003200780b */ /* 0x000fd60003f5d200 */
[----:B------:R-:W-:Y:S05]  /*9710*/  @!P3 BRA !P1, `(.L_x_168) ;  /* 0x000000040030b947 */ /* 0x000fea0004800000 */
[----:B------:R-:W-:-:S04]  /*9720*/  LOP3.LUT P1, RZ, R50, 0x7fffffff, RZ, 0xc0, !PT ;  /* 0x7fffffff32ff7812 */ /* 0x000fc8000782c0ff */
[----:B------:R-:W-:-:S13]  /*9730*/  PLOP3.LUT P1, PT, P3, P1, PT, 0x2f, 0xf2 ;  /* 0x0000000000f2781c */ /* 0x000fda0001f22577 */
[----:B------:R-:W-:Y:S05]  /*9740*/  @P1 BRA `(.L_x_169) ;  /* 0x00000004001c1947 */ /* 0x000fea0003800000 */
[----:B------:R-:W-:-:S04]  /*9750*/  LOP3.LUT P1, RZ, R3, 0x7fffffff, RZ, 0xc0, !PT ;  /* 0x7fffffff03ff7812 */ /* 0x000fc8000782c0ff */
[----:B------:R-:W-:-:S13]  /*9760*/  PLOP3.LUT P2, PT, P2, P1, PT, 0x2f, 0xf2 ;  /* 0x0000000000f2781c */ /* 0x000fda0001742577 */
[----:B------:R-:W-:Y:S05]  /*9770*/  @P2 BRA `(.L_x_170) ;  /* 0x0000000400042947 */ /* 0x000fea0003800000 */
[----:B------:R-:W-:Y:S02]  /*9780*/  ISETP.GE.AND P1, PT, R48, RZ, PT ;  /* 0x000000ff3000720c */ /* 0x000fe40003f26270 */
[----:B------:R-:W-:-:S11]  /*9790*/  ISETP.GE.AND P2, PT, R47, RZ, PT ;  /* 0x000000ff2f00720c */ /* 0x000fd60003f46270 */
[----:B------:R-:W-:Y:S01]  /*97a0*/  @P1 MOV R46, RZ ;  /* 0x000000ff002e1202 */ /* 0x000fe20000000f00 */
[----:B------:R-:W-:Y:S01]  /*97b0*/  @!P1 FFMA R50, R50, 1.84467440737095516160e+19, RZ ;  /* 0x5f80000032329823 */ /* 0x000fe200000000ff */
[----:B------:R-:W-:Y:S01]  /*97c0*/  @!P1 MOV R46, 0xffffffc0 ;  /* 0xffffffc0002e9802 */ /* 0x000fe20000000f00 */
[----:B------:R-:W-:-:S03]  /*97d0*/  @!P2 FFMA R3, R3, 1.84467440737095516160e+19, RZ ;  /* 0x5f8000000303a823 */ /* 0x000fc600000000ff */
[----:B------:R-:W-:-:S07]  /*97e0*/  @!P2 IADD3 R46, PT, PT, R46, 0x40, RZ ;  /* 0x000000402e2ea810 */ /* 0x000fce0007ffe0ff */
.L_x_166:
[----:B------:R-:W-:Y:S01]  /*97f0*/  LEA R47, R45, 0xc0800000, 0x17 ;  /* 0xc08000002d2f7811 */ /* 0x000fe200078eb8ff */
[----:B------:R-:W-:Y:S01]  /*9800*/  BSSY.RECONVERGENT B1, `(.L_x_171) ;  /* 0x0000036000017945 */ /* 0x000fe20003800200 */
[----:B------:R-:W-:Y:S02]  /*9810*/  IADD3 R49, PT, PT, R49, -0x7f, RZ ;  /* 0xffffff8131317810 */ /* 0x000fe40007ffe0ff */
[----:B------:R-:W-:-:S04]  /*9820*/  IADD3 R3, PT, PT, -R47, R3, RZ ;  /* 0x000000032f037210 */ /* 0x000fc80007ffe1ff */
[----:B------:R-:W0:Y:S01]  /*9830*/  MUFU.RCP R47, R3 ;  /* 0x00000003002f7308 */ /* 0x000e220000001000 */
[----:B------:R-:W-:-:S04]  /*9840*/  FADD.FTZ R48, -R3, -RZ ;  /* 0x800000ff03307221 */ /* 0x000fc80000010100 */
[----:B0-----:R-:W-:-:S04]  /*9850*/  FFMA R3, R47, R48, 1 ;  /* 0x3f8000002f037423 */ /* 0x001fc80000000030 */
[----:B------:R-:W-:Y:S01]  /*9860*/  FFMA R47, R47, R3, R47 ;  /* 0x000000032f2f7223 */ /* 0x000fe2000000002f */
[----:B------:R-:W-:-:S04]  /*9870*/  IMAD R3, R49, -0x800000, R50 ;  /* 0xff80000031037824 */ /* 0x000fc800078e0232 */
[----:B------:R-:W-:-:S04]  /*9880*/  FFMA R50, R3, R47, RZ ;  /* 0x0000002f03327223 */ /* 0x000fc800000000ff */
[----:B------:R-:W-:-:S04]  /*9890*/  FFMA R51, R48, R50, R3 ;  /* 0x0000003230337223 */ /* 0x000fc80000000003 */
[----:B------:R-:W-:-:S04]  /*98a0*/  FFMA R51, R47, R51, R50 ;  /* 0x000000332f337223 */ /* 0x000fc80000000032 */
[----:B------:R-:W-:Y:S01]  /*98b0*/  FFMA R3, R48, R51, R3 ;  /* 0x0000003330037223 */ /* 0x000fe20000000003 */
[----:B------:R-:W-:-:S03]  /*98c0*/  IADD3 R48, PT, PT, R49, 0x7f, -R45 ;  /* 0x0000007f31307810 */ /* 0x000fc60007ffe82d */
[----:B------:R-:W-:Y:S01]  /*98d0*/  FFMA R45, R47, R3, R51 ;  /* 0x000000032f2d7223 */ /* 0x000fe20000000033 */
[----:B------:R-:W-:-:S04]  /*98e0*/  IADD3 R48, PT, PT, R48, R46, RZ ;  /* 0x0000002e30307210 */ /* 0x000fc80007ffe0ff */
[----:B------:R-:W-:-:S04]  /*98f0*/  SHF.R.U32.HI R46, RZ, 0x17, R45 ;  /* 0x00000017ff2e7819 */ /* 0x000fc8000001162d */
[----:B------:R-:W-:-:S04]  /*9900*/  LOP3.LUT R46, R46, 0xff, RZ, 0xc0, !PT ;  /* 0x000000ff2e2e7812 */ /* 0x000fc800078ec0ff */
[----:B------:R-:W-:-:S04]  /*9910*/  IADD3 R46, PT, PT, R46, R48, RZ ;  /* 0x000000302e2e7210 */ /* 0x000fc80007ffe0ff */
[----:B------:R-:W-:-:S04]  /*9920*/  IADD3 R49, PT, PT, R46, -0x1, RZ ;  /* 0xffffffff2e317810 */ /* 0x000fc80007ffe0ff */
[----:B------:R-:W-:-:S13]  /*9930*/  ISETP.GE.U32.AND P1, PT, R49, 0xfe, PT ;  /* 0x000000fe3100780c */ /* 0x000fda0003f26070 */
[----:B------:R-:W-:Y:S05]  /*9940*/  @!P1 BRA `(.L_x_172) ;  /* 0x0000000000809947 */ /* 0x000fea0003800000 */
[----:B------:R-:W-:-:S13]  /*9950*/  ISETP.GT.AND P1, PT, R46, 0xfe, PT ;  /* 0x000000fe2e00780c */ /* 0x000fda0003f24270 */
[----:B------:R-:W-:Y:S05]  /*9960*/  @P1 BRA `(.L_x_173) ;  /* 0x00000000006c1947 */ /* 0x000fea0003800000 */
[----:B------:R-:W-:-:S13]  /*9970*/  ISETP.GE.AND P1, PT, R46, 0x1, PT ;  /* 0x000000012e00780c */ /* 0x000fda0003f26270 */
[----:B------:R-:W-:Y:S05]  /*9980*/  @P1 BRA `(.L_x_174) ;  /* 0x0000000000741947 */ /* 0x000fea0003800000 */
[----:B------:R-:W-:Y:S02]  /*9990*/  ISETP.GE.AND P1, PT, R46, -0x18, PT ;  /* 0xffffffe82e00780c */ /* 0x000fe40003f26270 */
[----:B------:R-:W-:-:S11]  /*99a0*/  LOP3.LUT R45, R45, 0x80000000, RZ, 0xc0, !PT ;  /* 0x800000002d2d7812 */ /* 0x000fd600078ec0ff */
[----:B------:R-:W-:Y:S05]  /*99b0*/  @!P1 BRA `(.L_x_174) ;  /* 0x0000000000689947 */ /* 0x000fea0003800000 */
[CCC-:B------:R-:W-:Y:S01]  /*99c0*/  FFMA.RZ R48, R47.reuse, R3.reuse, R51.reuse ;  /* 0x000000032f307223 */ /* 0x1c0fe2000000c033 */
[CCC-:B------:R-:W-:Y:S01]  /*99d0*/  FFMA.RP R49, R47.reuse, R3.reuse, R51.reuse ;  /* 0x000000032f317223 */ /* 0x1c0fe20000008033 */
[----:B------:R-:W-:Y:S01]  /*99e0*/  FFMA.RM R3, R47, R3, R51 ;  /* 0x000000032f037223 */ /* 0x000fe20000004033 */
[----:B------:R-:W-:Y:S02]  /*99f0*/  IADD3 R47, PT, PT, R46, 0x20, RZ ;  /* 0x000000202e2f7810 */ /* 0x000fe40007ffe0ff */
[----:B------:R-:W-:Y:S02]  /*9a00*/  LOP3.LUT R48, R48, 0x7fffff, RZ, 0xc0, !PT ;  /* 0x007fffff30307812 */ /* 0x000fe400078ec0ff */
[----:B------:R-:W-:Y:S02]  /*9a10*/  ISETP.NE.AND P3, PT, R46, RZ, PT ;  /* 0x000000ff2e00720c */ /* 0x000fe40003f65270 */
[----:B------:R-:W-:Y:S02]  /*9a20*/  LOP3.LUT R48, R48, 0x800000, RZ, 0xfc, !PT ;  /* 0x0080000030307812 */ /* 0x000fe400078efcff */
[----:B------:R-:W-:-:S02]  /*9a30*/  ISETP.NE.AND P1, PT, R46, RZ, PT ;  /* 0x000000ff2e00720c */ /* 0x000fc40003f25270 */
[----:B------:R-:W-:Y:S02]  /*9a40*/  IADD3 R46, PT, PT, -R46, RZ, RZ ;  /* 0x000000ff2e2e7210 */ /* 0x000fe40007ffe1ff */
[----:B------:R-:W-:Y:S02]  /*9a50*/  SHF.L.U32 R47, R48, R47, RZ ;  /* 0x0000002f302f7219 */ /* 0x000fe400000006ff */
[----:B------:R-:W-:Y:S02]  /*9a60*/  FSETP.NEU.FTZ.AND P2, PT, R49, R3, PT ;  /* 0x000000033100720b */ /* 0x000fe40003f5d000 */
[----:B------:R-:W-:Y:S02]  /*9a70*/  SEL R46, R46, RZ, P3 ;  /* 0x000000ff2e2e7207 */ /* 0x000fe40001800000 */
[----:B------:R-:W-:Y:S02]  /*9a80*/  ISETP.NE.AND P1, PT, R47, RZ, P1 ;  /* 0x000000ff2f00720c */ /* 0x000fe40000f25270 */
[----:B------:R-:W-:-:S02]  /*9a90*/  SHF.R.U32.HI R48, RZ, R46, R48 ;  /* 0x0000002eff307219 */ /* 0x000fc40000011630 */
[----:B------:R-:W-:Y:S02]  /*9aa0*/  PLOP3.LUT P1, PT, P2, P1, PT, 0xf8, 0x8f ;  /* 0x00000000008f781c */ /* 0x000fe40001723f70 */
[----:B------:R-:W-:Y:S02]  /*9ab0*/  SHF.R.U32.HI R46, RZ, 0x1, R48 ;  /* 0x00000001ff2e7819 */ /* 0x000fe40000011630 */
[----:B------:R-:W-:-:S04]  /*9ac0*/  SEL R3, RZ, 0x1, !P1 ;  /* 0x00000001ff037807 */ /* 0x000fc80004800000 */
[----:B------:R-:W-:-:S04]  /*9ad0*/  LOP3.LUT R3, R3, 0x1, R46, 0xf8, !PT ;  /* 0x0000000103037812 */ /* 0x000fc800078ef82e */
[----:B------:R-:W-:-:S04]  /*9ae0*/  LOP3.LUT R3, R3, R48, RZ, 0xc0, !PT ;  /* 0x0000003003037212 */ /* 0x000fc800078ec0ff */
[----:B------:R-:W-:-:S04]  /*9af0*/  IADD3 R3, PT, PT, R46, R3, RZ ;  /* 0x000000032e037210 */ /* 0x000fc80007ffe0ff */
[----:B------:R-:W-:Y:S01]  /*9b00*/  LOP3.LUT R45, R3, R45, RZ, 0xfc, !PT ;  /* 0x0000002d032d7212 */ /* 0x000fe200078efcff */
[----:B------:R-:W-:Y:S06]  /*9b10*/  BRA `(.L_x_174) ;  /* 0x0000000000107947 */ /* 0x000fec0003800000 */
.L_x_173:
[----:B------:R-:W-:-:S04]  /*9b20*/  LOP3.LUT R45, R45, 0x80000000, RZ, 0xc0, !PT ;  /* 0x800000002d2d7812 */ /* 0x000fc800078ec0ff */
[----:B------:R-:W-:Y:S01]  /*9b30*/  LOP3.LUT R45, R45, 0x7f800000, RZ, 0xfc, !PT ;  /* 0x7f8000002d2d7812 */ /* 0x000fe200078efcff */
[----:B------:R-:W-:Y:S06]  /*9b40*/  BRA `(.L_x_174) ;  /* 0x0000000000047947 */ /* 0x000fec0003800000 */
.L_x_172:
[----:B------:R-:W-:-:S07]  /*9b50*/  LEA R45, R48, R45, 0x17 ;  /* 0x0000002d302d7211 */ /* 0x000fce00078eb8ff */
.L_x_174:
[----:B------:R-:W-:Y:S05]  /*9b60*/  BSYNC.RECONVERGENT B1 ;  /* 0x0000000000017941 */ /* 0x000fea0003800200 */
.L_x_171:
[----:B------:R-:W-:Y:S01]  /*9b70*/  MOV R3, R45 ;  /* 0x0000002d00037202 */ /* 0x000fe20000000f00 */
[----:B------:R-:W-:Y:S06]  /*9b80*/  BRA `(.L_x_175) ;  /* 0x0000000000207947 */ /* 0x000fec0003800000 */
.L_x_170:
[----:B------:R-:W-:-:S04]  /*9b90*/  LOP3.LUT R3, R3, 0x80000000, R50, 0x48, !PT ;  /* 0x8000000003037812 */ /* 0x000fc800078e4832 */
[----:B------:R-:W-:Y:S01]  /*9ba0*/  LOP3.LUT R3, R3, 0x7f800000, RZ, 0xfc, !PT ;  /* 0x7f80000003037812 */ /* 0x000fe200078efcff */
[----:B------:R-:W-:Y:S06]  /*9bb0*/  BRA `(.L_x_175) ;  /* 0x0000000000147947 */ /* 0x000fec0003800000 */
.L_x_169:
[----:B------:R-:W-:Y:S01]  /*9bc0*/  LOP3.LUT R3, R3, 0x80000000, R50, 0x48, !PT ;  /* 0x8000000003037812 */ /* 0x000fe200078e4832 */
[----:B------:R-:W-:Y:S06]  /*9bd0*/  BRA `(.L_x_175) ;  /* 0x00000000000c7947 */ /* 0x000fec0003800000 */
.L_x_168:
[----:B------:R-:W0:Y:S01]  /*9be0*/  MUFU.RSQ R3, -QNAN ;  /* 0xffc0000000037908 */ /* 0x000e220000001400 */
[----:B------:R-:W-:Y:S05]  /*9bf0*/  BRA `(.L_x_175) ;  /* 0x0000000000047947 */ /* 0x000fea0003800000 */
.L_x_167:
[----:B------:R-:W-:-:S07]  /*9c00*/  FADD.FTZ R3, R50, R3 ;  /* 0x0000000332037221 */ /* 0x000fce0000010000 */
.L_x_175:
[----:B------:R-:W-:Y:S05]  /*9c10*/  BSYNC.RECONVERGENT B0 ;  /* 0x0000000000007941 */ /* 0x000fea0003800200 */
.L_x_165:
[----:B------:R-:W-:Y:S01]  /*9c20*/  HFMA2 R47, -RZ, RZ, 0, 0 ;  /* 0x00000000ff2f7431 */ /* 0x000fe200000001ff */
[----:B------:R-:W-:-:S04]  /*9c30*/  MOV R46, R6 ;  /* 0x00000006002e7202 */ /* 0x000fc80000000f00 */
[----:B0-----:R-:W-:Y:S05]  /*9c40*/  RET.REL.NODEC R46 `(compute_systemG_kernel) ;  /* 0xffffff602eec7950 */ /* 0x001fea0003c3ffff */
.L_x_176:
[----:B------:R-:W-:-:S00]  /*9c50*/  BRA `(.L_x_176) ;  /* 0xfffffffc00fc7947 */ /* 0x000fc0000383ffff */
[----:B------:R-:W-:-:S00]  /*9c60*/  NOP ;  /* 0x0000000000007918 */ /* 0x000fc00000000000 */
        /* <DEDUP_REMOVED lines=9> */
.L_x_179:


//--------------------- .nv.shared.reserved.0     --------------------------
	.section	.nv.shared.reserved.0,"aw",@nobits
	.weak		__nv_reservedSMEM_offset_0_alias
	.size		__nv_reservedSMEM_offset_0_alias, 0, 64
	.other		__nv_reservedSMEM_offset_0_alias,@"STO_CUDA_RESERVED_SHARED STV_DEFAULT"
__nv_reservedSMEM_offset_0_alias:
	.zero		0
	.zero		64


//--------------------- .nv.constant0.compute_systemG_kernel --------------------------
	.section	.nv.constant0.compute_systemG_kernel,"a",@progbits
	.sectionflags	@""
	.align	4
.nv.constant0.compute_systemG_kernel:
	.zero		1000


//--------------------- SYMBOLS --------------------------

	.type		.nv.reservedSmem.offset0,@object
	.size		.nv.reservedSmem.offset0,0x4
